//
// Generated by NVIDIA NVVM Compiler
//
// Compiler Build ID: CL-36424714
// Cuda compilation tools, release 13.0, V13.0.88
// Based on NVVM 20.0.0
//

.version 9.0
.target sm_100
.address_size 64

	// .globl	_Z14MatrixMultiplyPdS_S_ll
.global .align 4 .b8 precalc_xorwow_matrix[102400];
.global .align 4 .b8 precalc_xorwow_offset_matrix[102400];
.global .align 4 .b8 mrg32k3aM1[2304];
.global .align 4 .b8 mrg32k3aM2[2304];
.global .align 4 .b8 mrg32k3aM1SubSeq[2016];
.global .align 4 .b8 mrg32k3aM2SubSeq[2016];
.global .align 4 .b8 mrg32k3aM1Seq[2304];
.global .align 4 .b8 mrg32k3aM2Seq[2304];
.const .align 8 .b8 __cr_lgamma_table[72];

.visible .entry _Z14MatrixMultiplyPdS_S_ll(
	.param .u64 .ptr .align 1 _Z14MatrixMultiplyPdS_S_ll_param_0,
	.param .u64 .ptr .align 1 _Z14MatrixMultiplyPdS_S_ll_param_1,
	.param .u64 .ptr .align 1 _Z14MatrixMultiplyPdS_S_ll_param_2,
	.param .u64 _Z14MatrixMultiplyPdS_S_ll_param_3,
	.param .u64 _Z14MatrixMultiplyPdS_S_ll_param_4
)
{
	.reg .pred 	%p<11>;
	.reg .b32 	%r<9>;
	.reg .b64 	%rd<106>;
	.reg .b64 	%fd<75>;

	ld.param.u64 	%rd25, [_Z14MatrixMultiplyPdS_S_ll_param_0];
	ld.param.u64 	%rd26, [_Z14MatrixMultiplyPdS_S_ll_param_1];
	ld.param.u64 	%rd23, [_Z14MatrixMultiplyPdS_S_ll_param_3];
	ld.param.u64 	%rd24, [_Z14MatrixMultiplyPdS_S_ll_param_4];
	cvta.to.global.u64 	%rd1, %rd26;
	cvta.to.global.u64 	%rd2, %rd25;
	mov.u32 	%r1, %ctaid.y;
	mov.u32 	%r2, %ntid.y;
	mov.u32 	%r3, %tid.y;
	mad.lo.s32 	%r4, %r1, %r2, %r3;
	cvt.u64.u32 	%rd3, %r4;
	mov.u32 	%r5, %ctaid.x;
	mov.u32 	%r6, %ntid.x;
	mov.u32 	%r7, %tid.x;
	mad.lo.s32 	%r8, %r5, %r6, %r7;
	cvt.u64.u32 	%rd4, %r8;
	max.s64 	%rd27, %rd3, %rd4;
	setp.ge.s64 	%p1, %rd27, %rd23;
	@%p1 bra 	$L__BB0_14;
	setp.lt.s64 	%p2, %rd24, 1;
	mov.f64 	%fd74, 0d0000000000000000;
	@%p2 bra 	$L__BB0_13;
	mul.lo.s64 	%rd5, %rd24, %rd3;
	setp.lt.u64 	%p3, %rd24, 8;
	mov.f64 	%fd74, 0d0000000000000000;
	mov.b64 	%rd104, 0;
	@%p3 bra 	$L__BB0_5;
	and.b64  	%rd104, %rd24, 9223372036854775800;
	shl.b64 	%rd29, %rd4, 3;
	add.s64 	%rd101, %rd1, %rd29;
	shl.b64 	%rd30, %rd5, 3;
	add.s64 	%rd31, %rd30, %rd2;
	add.s64 	%rd100, %rd31, 32;
	mov.f64 	%fd74, 0d0000000000000000;
	mov.u64 	%rd102, %rd104;
$L__BB0_4:
	.pragma "nounroll";
	ld.global.f64 	%fd17, [%rd100+-32];
	ld.global.f64 	%fd18, [%rd101];
	fma.rn.f64 	%fd19, %fd17, %fd18, %fd74;
	ld.global.f64 	%fd20, [%rd100+-24];
	shl.b64 	%rd32, %rd23, 3;
	add.s64 	%rd33, %rd101, %rd32;
	ld.global.f64 	%fd21, [%rd33];
	fma.rn.f64 	%fd22, %fd20, %fd21, %fd19;
	ld.global.f64 	%fd23, [%rd100+-16];
	add.s64 	%rd34, %rd33, %rd32;
	ld.global.f64 	%fd24, [%rd34];
	fma.rn.f64 	%fd25, %fd23, %fd24, %fd22;
	ld.global.f64 	%fd26, [%rd100+-8];
	add.s64 	%rd35, %rd34, %rd32;
	ld.global.f64 	%fd27, [%rd35];
	fma.rn.f64 	%fd28, %fd26, %fd27, %fd25;
	ld.global.f64 	%fd29, [%rd100];
	add.s64 	%rd36, %rd35, %rd32;
	ld.global.f64 	%fd30, [%rd36];
	fma.rn.f64 	%fd31, %fd29, %fd30, %fd28;
	ld.global.f64 	%fd32, [%rd100+8];
	add.s64 	%rd37, %rd36, %rd32;
	ld.global.f64 	%fd33, [%rd37];
	fma.rn.f64 	%fd34, %fd32, %fd33, %fd31;
	ld.global.f64 	%fd35, [%rd100+16];
	add.s64 	%rd38, %rd37, %rd32;
	ld.global.f64 	%fd36, [%rd38];
	fma.rn.f64 	%fd37, %fd35, %fd36, %fd34;
	ld.global.f64 	%fd38, [%rd100+24];
	add.s64 	%rd39, %rd38, %rd32;
	ld.global.f64 	%fd39, [%rd39];
	fma.rn.f64 	%fd74, %fd38, %fd39, %fd37;
	add.s64 	%rd102, %rd102, -8;
	shl.b64 	%rd40, %rd23, 6;
	add.s64 	%rd101, %rd101, %rd40;
	add.s64 	%rd100, %rd100, 64;
	setp.ne.s64 	%p4, %rd102, 0;
	@%p4 bra 	$L__BB0_4;
$L__BB0_5:
	and.b64  	%rd16, %rd24, 7;
	setp.eq.s64 	%p5, %rd16, 0;
	@%p5 bra 	$L__BB0_13;
	and.b64  	%rd17, %rd24, 3;
	setp.lt.u64 	%p6, %rd16, 4;
	@%p6 bra 	$L__BB0_8;
	add.s64 	%rd41, %rd104, %rd5;
	shl.b64 	%rd42, %rd41, 3;
	add.s64 	%rd43, %rd2, %rd42;
	ld.global.f64 	%fd41, [%rd43];
	mad.lo.s64 	%rd44, %rd104, %rd23, %rd4;
	shl.b64 	%rd45, %rd44, 3;
	add.s64 	%rd46, %rd1, %rd45;
	ld.global.f64 	%fd42, [%rd46];
	fma.rn.f64 	%fd43, %fd41, %fd42, %fd74;
	add.s64 	%rd47, %rd104, 1;
	and.b64  	%rd48, %rd47, 4294967295;
	add.s64 	%rd49, %rd48, %rd5;
	shl.b64 	%rd50, %rd49, 3;
	add.s64 	%rd51, %rd2, %rd50;
	ld.global.f64 	%fd44, [%rd51];
	mad.lo.s64 	%rd52, %rd48, %rd23, %rd4;
	shl.b64 	%rd53, %rd52, 3;
	add.s64 	%rd54, %rd1, %rd53;
	ld.global.f64 	%fd45, [%rd54];
	fma.rn.f64 	%fd46, %fd44, %fd45, %fd43;
	add.s64 	%rd55, %rd104, 2;
	and.b64  	%rd56, %rd55, 4294967295;
	add.s64 	%rd57, %rd56, %rd5;
	shl.b64 	%rd58, %rd57, 3;
	add.s64 	%rd59, %rd2, %rd58;
	ld.global.f64 	%fd47, [%rd59];
	mad.lo.s64 	%rd60, %rd56, %rd23, %rd4;
	shl.b64 	%rd61, %rd60, 3;
	add.s64 	%rd62, %rd1, %rd61;
	ld.global.f64 	%fd48, [%rd62];
	fma.rn.f64 	%fd49, %fd47, %fd48, %fd46;
	add.s64 	%rd63, %rd104, 3;
	and.b64  	%rd64, %rd63, 4294967295;
	add.s64 	%rd65, %rd64, %rd5;
	shl.b64 	%rd66, %rd65, 3;
	add.s64 	%rd67, %rd2, %rd66;
	ld.global.f64 	%fd50, [%rd67];
	mad.lo.s64 	%rd68, %rd64, %rd23, %rd4;
	shl.b64 	%rd69, %rd68, 3;
	add.s64 	%rd70, %rd1, %rd69;
	ld.global.f64 	%fd51, [%rd70];
	fma.rn.f64 	%fd74, %fd50, %fd51, %fd49;
	add.s64 	%rd71, %rd104, 4;
	and.b64  	%rd104, %rd71, 4294967295;
$L__BB0_8:
	setp.eq.s64 	%p7, %rd17, 0;
	@%p7 bra 	$L__BB0_13;
	setp.eq.s64 	%p8, %rd17, 1;
	@%p8 bra 	$L__BB0_11;
	add.s64 	%rd72, %rd104, %rd5;
	shl.b64 	%rd73, %rd72, 3;
	add.s64 	%rd74, %rd2, %rd73;
	ld.global.f64 	%fd53, [%rd74];
	mad.lo.s64 	%rd75, %rd104, %rd23, %rd4;
	shl.b64 	%rd76, %rd75, 3;
	add.s64 	%rd77, %rd1, %rd76;
	ld.global.f64 	%fd54, [%rd77];
	fma.rn.f64 	%fd55, %fd53, %fd54, %fd74;
	add.s64 	%rd78, %rd104, 1;
	and.b64  	%rd79, %rd78, 4294967295;
	add.s64 	%rd80, %rd79, %rd5;
	shl.b64 	%rd81, %rd80, 3;
	add.s64 	%rd82, %rd2, %rd81;
	ld.global.f64 	%fd56, [%rd82];
	mad.lo.s64 	%rd83, %rd79, %rd23, %rd4;
	shl.b64 	%rd84, %rd83, 3;
	add.s64 	%rd85, %rd1, %rd84;
	ld.global.f64 	%fd57, [%rd85];
	fma.rn.f64 	%fd74, %fd56, %fd57, %fd55;
	add.s64 	%rd86, %rd104, 2;
	and.b64  	%rd104, %rd86, 4294967295;
$L__BB0_11:
	and.b64  	%rd87, %rd24, 1;
	setp.eq.b64 	%p9, %rd87, 1;
	not.pred 	%p10, %p9;
	@%p10 bra 	$L__BB0_13;
	add.s64 	%rd88, %rd104, %rd5;
	shl.b64 	%rd89, %rd88, 3;
	add.s64 	%rd90, %rd2, %rd89;
	ld.global.f64 	%fd58, [%rd90];
	mad.lo.s64 	%rd91, %rd104, %rd23, %rd4;
	shl.b64 	%rd92, %rd91, 3;
	add.s64 	%rd93, %rd1, %rd92;
	ld.global.f64 	%fd59, [%rd93];
	fma.rn.f64 	%fd74, %fd58, %fd59, %fd74;
$L__BB0_13:
	ld.param.u64 	%rd99, [_Z14MatrixMultiplyPdS_S_ll_param_2];
	mad.lo.s64 	%rd94, %rd23, %rd3, %rd4;
	cvt.rn.f64.u64 	%fd60, %rd94;
	add.f64 	%fd61, %fd74, %fd60;
	mul.lo.s64 	%rd95, %rd23, %rd23;
	cvt.rn.f64.u64 	%fd62, %rd95;
	div.rn.f64 	%fd63, %fd61, %fd62;
	cvt.rn.f64.u64 	%fd64, %rd23;
	mul.f64 	%fd65, %fd63, %fd64;
	fma.rn.f64 	%fd66, %fd65, 0d3FF8000000000000, %fd74;
	cvta.to.global.u64 	%rd96, %rd99;
	shl.b64 	%rd97, %rd94, 3;
	add.s64 	%rd98, %rd96, %rd97;
	st.global.f64 	[%rd98], %fd66;
$L__BB0_14:
	ret;

}
	// .globl	_Z20GenerateRandomMatrixPdlly
.visible .entry _Z20GenerateRandomMatrixPdlly(
	.param .u64 .ptr .align 1 _Z20GenerateRandomMatrixPdlly_param_0,
	.param .u64 _Z20GenerateRandomMatrixPdlly_param_1,
	.param .u64 _Z20GenerateRandomMatrixPdlly_param_2,
	.param .u64 _Z20GenerateRandomMatrixPdlly_param_3
)
{
	.reg .pred 	%p<5>;
	.reg .b32 	%r<9>;
	.reg .b64 	%rd<21>;
	.reg .b64 	%fd<5>;

	ld.param.u64 	%rd3, [_Z20GenerateRandomMatrixPdlly_param_0];
	ld.param.u64 	%rd4, [_Z20GenerateRandomMatrixPdlly_param_1];
	ld.param.u64 	%rd6, [_Z20GenerateRandomMatrixPdlly_param_2];
	ld.param.u64 	%rd5, [_Z20GenerateRandomMatrixPdlly_param_3];
	mov.u32 	%r1, %ctaid.y;
	mov.u32 	%r2, %ntid.y;
	mov.u32 	%r3, %tid.x;
	mad.lo.s32 	%r4, %r1, %r2, %r3;
	cvt.u64.u32 	%rd1, %r4;
	mov.u32 	%r5, %ctaid.x;
	mov.u32 	%r6, %ntid.x;
	mov.u32 	%r7, %tid.y;
	mad.lo.s32 	%r8, %r5, %r6, %r7;
	cvt.u64.u32 	%rd2, %r8;
	max.s64 	%rd7, %rd4, %rd6;
	setp.gt.s64 	%p1, %rd7, 100;
	setp.le.s64 	%p2, %rd4, %rd1;
	setp.le.s64 	%p3, %rd6, %rd2;
	or.pred  	%p4, %p2, %p3;
	@%p4 bra 	$L__BB1_2;
	cvta.to.global.u64 	%rd8, %rd3;
	mad.lo.s64 	%rd9, %rd4, %rd2, %rd1;
	add.s64 	%rd10, %rd9, %rd5;
	mad.lo.s64 	%rd11, %rd10, 6364136223846793005, 1442695040888963407;
	mul.hi.u64 	%rd12, %rd11, 3;
	sub.s64 	%rd13, %rd11, %rd12;
	shr.u64 	%rd14, %rd13, 1;
	add.s64 	%rd15, %rd14, %rd12;
	shr.u64 	%rd16, %rd15, 62;
	mul.lo.s64 	%rd17, %rd16, 9223372036854775807;
	sub.s64 	%rd18, %rd11, %rd17;
	cvt.rn.f64.u64 	%fd1, %rd18;
	mul.f64 	%fd2, %fd1, 0d3C00000000000000;
	selp.f64 	%fd3, 0d4024000000000000, 0d3FF0000000000000, %p1;
	div.rn.f64 	%fd4, %fd2, %fd3;
	shl.b64 	%rd19, %rd9, 3;
	add.s64 	%rd20, %rd8, %rd19;
	st.global.f64 	[%rd20], %fd4;
$L__BB1_2:
	ret;

}


// ===== COMPILED SASS (sm_100) =====

	.target	sm_100

	.elftype	@"ET_EXEC"


//--------------------- .note.nv.tkinfo           --------------------------
	.section	.note.nv.tkinfo,"",@"SHT_NOTE"
	.sectionflags	@"SHF_NOTE_NV_TKINFO"
	.tkinfo
        /*0018*/ 	.word	0x00000002
        /*0030*/ 	.string	""
        /*0030*/ 	.string	"ptxas"
        /*0030*/ 	.string	"Cuda compilation tools, release 13.0, V13.0.88"
        /*0030*/ 	.string	"Build cuda_13.0.r13.0/compiler.36424714_0"
        /*0030*/ 	.string	"-arch sm_100 -m 64 "



//--------------------- .note.nv.cuinfo           --------------------------
	.section	.note.nv.cuinfo,"",@"SHT_NOTE"
	.sectionflags	@"SHF_NOTE_NV_CUINFO"
        /*0018*/ 	.short	0x0002
        /*001a*/ 	.short	0x0064
        /*001c*/ 	.short	0x0082
	.zero		2


//--------------------- .nv.info                  --------------------------
	.section	.nv.info,"",@"SHT_CUDA_INFO"
	.align	4


	//----- nvinfo : EIATTR_REGCOUNT
	.align		4
        /*0000*/ 	.byte	0x04, 0x2f
        /*0002*/ 	.short	(.L_10 - .L_9)
	.align		4
.L_9:
        /*0004*/ 	.word	index@(_Z14MatrixMultiplyPdS_S_ll)
        /*0008*/ 	.word	0x00000020


	//----- nvinfo : EIATTR_FRAME_SIZE
	.align		4
.L_10:
        /*000c*/ 	.byte	0x04, 0x11
        /*000e*/ 	.short	(.L_12 - .L_11)
	.align		4
.L_11:
        /*0010*/ 	.word	index@($__internal_1_$__cuda_sm20_div_rn_f64_full)
        /*0014*/ 	.word	0x00000000


	//----- nvinfo : EIATTR_FRAME_SIZE
	.align		4
.L_12:
        /*0018*/ 	.byte	0x04, 0x11
        /*001a*/ 	.short	(.L_14 - .L_13)
	.align		4
.L_13:
        /*001c*/ 	.word	index@(_Z14MatrixMultiplyPdS_S_ll)
        /*0020*/ 	.word	0x00000000


	//----- nvinfo : EIATTR_REGCOUNT
	.align		4
.L_14:
        /*0024*/ 	.byte	0x04, 0x2f
        /*0026*/ 	.short	(.L_16 - .L_15)
	.align		4
.L_15:
        /*0028*/ 	.word	index@(_Z20GenerateRandomMatrixPdlly)
        /*002c*/ 	.word	0x0000001b


	//----- nvinfo : EIATTR_FRAME_SIZE
	.align		4
.L_16:
        /*0030*/ 	.byte	0x04, 0x11
        /*0032*/ 	.short	(.L_18 - .L_17)
	.align		4
.L_17:
        /*0034*/ 	.word	index@($__internal_0_$__cuda_sm20_div_rn_f64_full)
        /*0038*/ 	.word	0x00000000


	//----- nvinfo : EIATTR_FRAME_SIZE
	.align		4
.L_18:
        /*003c*/ 	.byte	0x04, 0x11
        /*003e*/ 	.short	(.L_20 - .L_19)
	.align		4
.L_19:
        /*0040*/ 	.word	index@(_Z20GenerateRandomMatrixPdlly)
        /*0044*/ 	.word	0x00000000


	//----- nvinfo : EIATTR_MIN_STACK_SIZE
	.align		4
.L_20:
        /*0048*/ 	.byte	0x04, 0x12
        /*004a*/ 	.short	(.L_22 - .L_21)
	.align		4
.L_21:
        /*004c*/ 	.word	index@(_Z20GenerateRandomMatrixPdlly)
        /*0050*/ 	.word	0x00000000


	//----- nvinfo : EIATTR_MIN_STACK_SIZE
	.align		4
.L_22:
        /*0054*/ 	.byte	0x04, 0x12
        /*0056*/ 	.short	(.L_24 - .L_23)
	.align		4
.L_23:
        /*0058*/ 	.word	index@(_Z14MatrixMultiplyPdS_S_ll)
        /*005c*/ 	.word	0x00000000
.L_24:


//--------------------- .nv.compat                --------------------------
	.section	.nv.compat,"",@"SHT_CUDA_COMPAT_INFO"
	.align	4
        /*0000*/ 	.byte	0x02, 0x09, 0x00, 0x00, 0x02, 0x02, 0x01, 0x00, 0x02, 0x05, 0x05, 0x00, 0x03, 0x07, 0x01, 0x01
        /*0010*/ 	.byte	0x02, 0x03, 0x00, 0x00, 0x02, 0x06, 0x01, 0x00, 0x04, 0x0b, 0x08, 0x00, 0x01, 0x00, 0x00, 0x00
        /*0020*/ 	.byte	0x00, 0x00, 0x00, 0x00


//--------------------- .nv.info._Z20GenerateRandomMatrixPdlly --------------------------
	.section	.nv.info._Z20GenerateRandomMatrixPdlly,"",@"SHT_CUDA_INFO"
	.sectionflags	@""
	.align	4


	//----- nvinfo : EIATTR_CUDA_API_VERSION
	.align		4
        /*0000*/ 	.byte	0x04, 0x37
        /*0002*/ 	.short	(.L_26 - .L_25)
.L_25:
        /*0004*/ 	.word	0x00000082


	//----- nvinfo : EIATTR_KPARAM_INFO
	.align		4
.L_26:
        /*0008*/ 	.byte	0x04, 0x17
        /*000a*/ 	.short	(.L_28 - .L_27)
.L_27:
        /*000c*/ 	.word	0x00000000
        /*0010*/ 	.short	0x0003
        /*0012*/ 	.short	0x0018
        /*0014*/ 	.byte	0x00, 0xf0, 0x21, 0x00


	//----- nvinfo : EIATTR_KPARAM_INFO
	.align		4
.L_28:
        /*0018*/ 	.byte	0x04, 0x17
        /*001a*/ 	.short	(.L_30 - .L_29)
.L_29:
        /*001c*/ 	.word	0x00000000
        /*0020*/ 	.short	0x0002
        /*0022*/ 	.short	0x0010
        /*0024*/ 	.byte	0x00, 0xf0, 0x21, 0x00


	//----- nvinfo : EIATTR_KPARAM_INFO
	.align		4
.L_30:
        /*0028*/ 	.byte	0x04, 0x17
        /*002a*/ 	.short	(.L_32 - .L_31)
.L_31:
        /*002c*/ 	.word	0x00000000
        /*0030*/ 	.short	0x0001
        /*0032*/ 	.short	0x0008
        /*0034*/ 	.byte	0x00, 0xf0, 0x21, 0x00


	//----- nvinfo : EIATTR_KPARAM_INFO
	.align		4
.L_32:
        /*0038*/ 	.byte	0x04, 0x17
        /*003a*/ 	.short	(.L_34 - .L_33)
.L_33:
        /*003c*/ 	.word	0x00000000
        /*0040*/ 	.short	0x0000
        /*0042*/ 	.short	0x0000
        /*0044*/ 	.byte	0x00, 0xf5, 0x21, 0x00


	//----- nvinfo : EIATTR_SPARSE_MMA_MASK
	.align		4
.L_34:
        /*0048*/ 	.byte	0x03, 0x50
        /*004a*/ 	.short	0x0000


	//----- nvinfo : EIATTR_MAXREG_COUNT
	.align		4
        /*004c*/ 	.byte	0x03, 0x1b
        /*004e*/ 	.short	0x00ff


	//----- nvinfo : EIATTR_MERCURY_ISA_VERSION
	.align		4
        /*0050*/ 	.byte	0x03, 0x5f
        /*0052*/ 	.short	0x0101


	//----- nvinfo : EIATTR_VRC_CTA_INIT_COUNT
	.align		4
        /*0054*/ 	.byte	0x02, 0x4a
	.zero		1
	.zero		1


	//----- nvinfo : EIATTR_EXIT_INSTR_OFFSETS
	.align		4
        /*0058*/ 	.byte	0x04, 0x1c
        /*005a*/ 	.short	(.L_36 - .L_35)


	//   ....[0]....
.L_35:
        /*005c*/ 	.word	0x000000f0


	//   ....[1]....
        /*0060*/ 	.word	0x00000510


	//----- nvinfo : EIATTR_CRS_STACK_SIZE
	.align		4
.L_36:
        /*0064*/ 	.byte	0x04, 0x1e
        /*0066*/ 	.short	(.L_38 - .L_37)
.L_37:
        /*0068*/ 	.word	0x00000000


	//----- nvinfo : EIATTR_CBANK_PARAM_SIZE
	.align		4
.L_38:
        /*006c*/ 	.byte	0x03, 0x19
        /*006e*/ 	.short	0x0020


	//----- nvinfo : EIATTR_PARAM_CBANK
	.align		4
        /*0070*/ 	.byte	0x04, 0x0a
        /*0072*/ 	.short	(.L_40 - .L_39)
	.align		4
.L_39:
        /*0074*/ 	.word	index@(.nv.constant0._Z20GenerateRandomMatrixPdlly)
        /*0078*/ 	.short	0x0380
        /*007a*/ 	.short	0x0020


	//----- nvinfo : EIATTR_SW_WAR
	.align		4
.L_40:
        /*007c*/ 	.byte	0x04, 0x36
        /*007e*/ 	.short	(.L_42 - .L_41)
.L_41:
        /*0080*/ 	.word	0x00000008
.L_42:


//--------------------- .nv.info._Z14MatrixMultiplyPdS_S_ll --------------------------
	.section	.nv.info._Z14MatrixMultiplyPdS_S_ll,"",@"SHT_CUDA_INFO"
	.sectionflags	@""
	.align	4


	//----- nvinfo : EIATTR_CUDA_API_VERSION
	.align		4
        /*0000*/ 	.byte	0x04, 0x37
        /*0002*/ 	.short	(.L_44 - .L_43)
.L_43:
        /*0004*/ 	.word	0x00000082


	//----- nvinfo : EIATTR_KPARAM_INFO
	.align		4
.L_44:
        /*0008*/ 	.byte	0x04, 0x17
        /*000a*/ 	.short	(.L_46 - .L_45)
.L_45:
        /*000c*/ 	.word	0x00000000
        /*0010*/ 	.short	0x0004
        /*0012*/ 	.short	0x0020
        /*0014*/ 	.byte	0x00, 0xf0, 0x21, 0x00


	//----- nvinfo : EIATTR_KPARAM_INFO
	.align		4
.L_46:
        /*0018*/ 	.byte	0x04, 0x17
        /*001a*/ 	.short	(.L_48 - .L_47)
.L_47:
        /*001c*/ 	.word	0x00000000
        /*0020*/ 	.short	0x0003
        /*0022*/ 	.short	0x0018
        /*0024*/ 	.byte	0x00, 0xf0, 0x21, 0x00


	//----- nvinfo : EIATTR_KPARAM_INFO
	.align		4
.L_48:
        /*0028*/ 	.byte	0x04, 0x17
        /*002a*/ 	.short	(.L_50 - .L_49)
.L_49:
        /*002c*/ 	.word	0x00000000
        /*0030*/ 	.short	0x0002
        /*0032*/ 	.short	0x0010
        /*0034*/ 	.byte	0x00, 0xf5, 0x21, 0x00


	//----- nvinfo : EIATTR_KPARAM_INFO
	.align		4
.L_50:
        /*0038*/ 	.byte	0x04, 0x17
        /*003a*/ 	.short	(.L_52 - .L_51)
.L_51:
        /*003c*/ 	.word	0x00000000
        /*0040*/ 	.short	0x0001
        /*0042*/ 	.short	0x0008
        /*0044*/ 	.byte	0x00, 0xf5, 0x21, 0x00


	//----- nvinfo : EIATTR_KPARAM_INFO
	.align		4
.L_52:
        /*0048*/ 	.byte	0x04, 0x17
        /*004a*/ 	.short	(.L_54 - .L_53)
.L_53:
        /*004c*/ 	.word	0x00000000
        /*0050*/ 	.short	0x0000
        /*0052*/ 	.short	0x0000
        /*0054*/ 	.byte	0x00, 0xf5, 0x21, 0x00


	//----- nvinfo : EIATTR_SPARSE_MMA_MASK
	.align		4
.L_54:
        /*0058*/ 	.byte	0x03, 0x50
        /*005a*/ 	.short	0x0000


	//----- nvinfo : EIATTR_MAXREG_COUNT
	.align		4
        /*005c*/ 	.byte	0x03, 0x1b
        /*005e*/ 	.short	0x00ff


	//----- nvinfo : EIATTR_MERCURY_ISA_VERSION
	.align		4
        /*0060*/ 	.byte	0x03, 0x5f
        /*0062*/ 	.short	0x0101


	//----- nvinfo : EIATTR_VRC_CTA_INIT_COUNT
	.align		4
        /*0064*/ 	.byte	0x02, 0x4a
	.zero		1
	.zero		1


	//----- nvinfo : EIATTR_EXIT_INSTR_OFFSETS
	.align		4
        /*0068*/ 	.byte	0x04, 0x1c
        /*006a*/ 	.short	(.L_56 - .L_55)


	//   ....[0]....
.L_55:
        /*006c*/ 	.word	0x000000f0


	//   ....[1]....
        /*0070*/ 	.word	0x00000fc0


	//----- nvinfo : EIATTR_CRS_STACK_SIZE
	.align		4
.L_56:
        /*0074*/ 	.byte	0x04, 0x1e
        /*0076*/ 	.short	(.L_58 - .L_57)
.L_57:
        /*0078*/ 	.word	0x00000000


	//----- nvinfo : EIATTR_CBANK_PARAM_SIZE
	.align		4
.L_58:
        /*007c*/ 	.byte	0x03, 0x19
        /*007e*/ 	.short	0x0028


	//----- nvinfo : EIATTR_PARAM_CBANK
	.align		4
        /*0080*/ 	.byte	0x04, 0x0a
        /*0082*/ 	.short	(.L_60 - .L_59)
	.align		4
.L_59:
        /*0084*/ 	.word	index@(.nv.constant0._Z14MatrixMultiplyPdS_S_ll)
        /*0088*/ 	.short	0x0380
        /*008a*/ 	.short	0x0028


	//----- nvinfo : EIATTR_SW_WAR
	.align		4
.L_60:
        /*008c*/ 	.byte	0x04, 0x36
        /*008e*/ 	.short	(.L_62 - .L_61)
.L_61:
        /*0090*/ 	.word	0x00000008
.L_62:


//--------------------- .nv.callgraph             --------------------------
	.section	.nv.callgraph,"",@"SHT_CUDA_CALLGRAPH"
	.align	4
	.sectionentsize	8
	.align		4
        /*0000*/ 	.word	0x00000000
	.align		4
        /*0004*/ 	.word	0xffffffff
	.align		4
        /*0008*/ 	.word	0x00000000
	.align		4
        /*000c*/ 	.word	0xfffffffe
	.align		4
        /*0010*/ 	.word	0x00000000
	.align		4
        /*0014*/ 	.word	0xfffffffd
	.align		4
        /*0018*/ 	.word	0x00000000
	.align		4
        /*001c*/ 	.word	0xfffffffc


//--------------------- .nv.constant4             --------------------------
	.section	.nv.constant4,"a",@progbits
	.align	8
	.align		8
.nv.constant4:
        /*0000*/ 	.dword	precalc_xorwow_matrix
	.align		8
        /*0008*/ 	.dword	precalc_xorwow_offset_matrix
	.align		8
        /*0010*/ 	.dword	mrg32k3aM1
	.align		8
        /*0018*/ 	.dword	mrg32k3aM2
	.align		8
        /*0020*/ 	.dword	mrg32k3aM1SubSeq
	.align		8
        /*0028*/ 	.dword	mrg32k3aM2SubSeq
	.align		8
        /*0030*/ 	.dword	mrg32k3aM1Seq
	.align		8
        /*0038*/ 	.dword	mrg32k3aM2Seq


//--------------------- .nv.constant3             --------------------------
	.section	.nv.constant3,"a",@progbits
	.align	8
.nv.constant3:
	.type		__cr_lgamma_table,@object
	.size		__cr_lgamma_table,(.L_8 - __cr_lgamma_table)
__cr_lgamma_table:
        /*0000*/ 	.byte	0x00, 0x00, 0x00, 0x00, 0x00, 0x00, 0x00, 0x00, 0x00, 0x00, 0x00, 0x00, 0x00, 0x00, 0x00, 0x00
        /*0010*/ 	.byte	0xef, 0x39, 0xfa, 0xfe, 0x42, 0x2e, 0xe6, 0x3f, 0x02, 0x20, 0x2a, 0xfa, 0x0b, 0xab, 0xfc, 0x3f
        /*0020*/ 	.byte	0xf9, 0x2c, 0x92, 0x7c, 0xa7, 0x6c, 0x09, 0x40, 0xc9, 0x79, 0x44, 0x3c, 0x64, 0x26, 0x13, 0x40
        /*0030*/ 	.byte	0xca, 0x01, 0xcf, 0x3a, 0x27, 0x51, 0x1a, 0x40, 0x30, 0xcc, 0x2d, 0xf3, 0xe1, 0x0c, 0x21, 0x40
        /*0040*/ 	.byte	0x0d, 0xb7, 0xfc, 0x82, 0x8e, 0x35, 0x25, 0x40
.L_8:


//--------------------- .text._Z20GenerateRandomMatrixPdlly --------------------------
	.section	.text._Z20GenerateRandomMatrixPdlly,"ax",@progbits
	.align	128
        .global         _Z20GenerateRandomMatrixPdlly
        .type           _Z20GenerateRandomMatrixPdlly,@function
        .size           _Z20GenerateRandomMatrixPdlly,(.L_x_21 - _Z20GenerateRandomMatrixPdlly)
        .other          _Z20GenerateRandomMatrixPdlly,@"STO_CUDA_ENTRY STV_DEFAULT"
_Z20GenerateRandomMatrixPdlly:
.text._Z20GenerateRandomMatrixPdlly:
[----:B------:R-:W-:Y:S01]  /*0000*/  LDC R1, c[0x0][0x37c] ;  /* 0x0000df00ff017b82 */ /* 0x000fe20000000800 */
[----:B------:R-:W0:Y:S07]  /*0010*/  S2R R0, SR_TID.Y ;  /* 0x0000000000007919 */ /* 0x000e2e0000002200 */
[----:B------:R-:W1:Y:S01]  /*0020*/  LDC R4, c[0x0][0x364] ;  /* 0x0000d900ff047b82 */ /* 0x000e620000000800 */
[----:B------:R-:W1:Y:S07]  /*0030*/  S2R R5, SR_TID.X ;  /* 0x0000000000057919 */ /* 0x000e6e0000002100 */
[----:B------:R-:W0:Y:S08]  /*0040*/  S2UR UR5, SR_CTAID.X ;  /* 0x00000000000579c3 */ /* 0x000e300000002500 */
[----:B------:R-:W0:Y:S08]  /*0050*/  LDC R13, c[0x0][0x360] ;  /* 0x0000d800ff0d7b82 */ /* 0x000e300000000800 */
[----:B------:R-:W1:Y:S08]  /*0060*/  S2UR UR4, SR_CTAID.Y ;  /* 0x00000000000479c3 */ /* 0x000e700000002600 */
[----:B------:R-:W2:Y:S08]  /*0070*/  LDC.64 R6, c[0x0][0x390] ;  /* 0x0000e400ff067b82 */ /* 0x000eb00000000a00 */
[----:B------:R-:W3:Y:S01]  /*0080*/  LDC.64 R2, c[0x0][0x388] ;  /* 0x0000e200ff027b82 */ /* 0x000ee20000000a00 */
[----:B0-----:R-:W-:-:S02]  /*0090*/  IMAD R13, R13, UR5, R0 ;  /* 0x000000050d0d7c24 */ /* 0x001fc4000f8e0200 */
[----:B-1----:R-:W-:-:S03]  /*00a0*/  IMAD R4, R4, UR4, R5 ;  /* 0x0000000404047c24 */ /* 0x002fc6000f8e0205 */
[----:B--2---:R-:W-:-:S04]  /*00b0*/  ISETP.GE.U32.AND P0, PT, R13, R6, PT ;  /* 0x000000060d00720c */ /* 0x004fc80003f06070 */
[----:B------:R-:W-:Y:S02]  /*00c0*/  ISETP.GE.AND.EX P0, PT, RZ, R7, PT, P0 ;  /* 0x00000007ff00720c */ /* 0x000fe40003f06300 */
[----:B---3--:R-:W-:-:S04]  /*00d0*/  ISETP.GE.U32.AND P1, PT, R4, R2, PT ;  /* 0x000000020400720c */ /* 0x008fc80003f26070 */
[----:B------:R-:W-:-:S13]  /*00e0*/  ISETP.GE.OR.EX P0, PT, RZ, R3, P0, P1 ;  /* 0x00000003ff00720c */ /* 0x000fda0000706710 */
[----:B------:R-:W-:Y:S05]  /*00f0*/  @P0 EXIT ;  /* 0x000000000000094d */ /* 0x000fea0003800000 */
[----:B------:R-:W0:Y:S01]  /*0100*/  LDCU.64 UR4, c[0x0][0x398] ;  /* 0x00007300ff0477ac */ /* 0x000e220008000a00 */
[----:B------:R-:W-:Y:S01]  /*0110*/  IMAD.MOV.U32 R5, RZ, RZ, RZ ;  /* 0x000000ffff057224 */ /* 0x000fe200078e00ff */
[----:B------:R-:W-:Y:S01]  /*0120*/  BSSY.RECONVERGENT B0, `(.L_x_0) ;  /* 0x000003a000007945 */ /* 0x000fe20003800200 */
[----:B------:R-:W-:Y:S02]  /*0130*/  IMAD.MOV.U32 R10, RZ, RZ, -0x8987eb1 ;  /* 0xf767814fff0a7424 */ /* 0x000fe400078e00ff */
[----:B------:R-:W-:-:S04]  /*0140*/  IMAD.WIDE.U32 R4, R13, R2, R4 ;  /* 0x000000020d047225 */ /* 0x000fc800078e0004 */
[----:B------:R-:W-:Y:S02]  /*0150*/  IMAD R13, R13, R3, R5 ;  /* 0x000000030d0d7224 */ /* 0x000fe400078e0205 */
[----:B------:R-:W-:Y:S01]  /*0160*/  IMAD.MOV.U32 R11, RZ, RZ, 0x14057b7e ;  /* 0x14057b7eff0b7424 */ /* 0x000fe200078e00ff */
[----:B0-----:R-:W-:-:S04]  /*0170*/  IADD3 R9, P0, PT, R4, UR4, RZ ;  /* 0x0000000404097c10 */ /* 0x001fc8000ff1e0ff */
[----:B------:R-:W-:Y:S01]  /*0180*/  IADD3.X R0, PT, PT, R13, UR5, RZ, P0, !PT ;  /* 0x000000050d007c10 */ /* 0x000fe200087fe4ff */
[----:B------:R-:W-:Y:S01]  /*0190*/  IMAD.WIDE.U32 R10, R9, 0x4c957f2d, R10 ;  /* 0x4c957f2d090a7825 */ /* 0x000fe200078e000a */
[----:B------:R-:W-:Y:S01]  /*01a0*/  ISETP.GT.U32.AND P0, PT, R2, R6, PT ;  /* 0x000000060200720c */ /* 0x000fe20003f04070 */
[----:B------:R-:W0:Y:S02]  /*01b0*/  LDCU.64 UR4, c[0x0][0x358] ;  /* 0x00006b00ff0477ac */ /* 0x000e240008000a00 */
[----:B------:R-:W-:Y:S01]  /*01c0*/  IMAD R0, R0, 0x4c957f2d, RZ ;  /* 0x4c957f2d00007824 */ /* 0x000fe200078e02ff */
[----:B------:R-:W-:-:S03]  /*01d0*/  ISETP.GT.AND.EX P0, PT, R3, R7, PT, P0 ;  /* 0x000000070300720c */ /* 0x000fc60003f04300 */
[----:B------:R-:W-:Y:S01]  /*01e0*/  IMAD R9, R9, 0x5851f42d, R0 ;  /* 0x5851f42d09097824 */ /* 0x000fe200078e0200 */
[----:B------:R-:W-:Y:S02]  /*01f0*/  SEL R2, R2, R6, P0 ;  /* 0x0000000602027207 */ /* 0x000fe40000000000 */
[----:B------:R-:W-:Y:S01]  /*0200*/  SEL R3, R3, R7, P0 ;  /* 0x0000000703037207 */ /* 0x000fe20000000000 */
[----:B------:R-:W-:Y:S01]  /*0210*/  IMAD.IADD R11, R11, 0x1, R9 ;  /* 0x000000010b0b7824 */ /* 0x000fe200078e0209 */
[----:B------:R-:W-:Y:S01]  /*0220*/  ISETP.GT.U32.AND P0, PT, R2, 0x64, PT ;  /* 0x000000640200780c */ /* 0x000fe20003f04070 */
[----:B------:R-:W-:Y:S02]  /*0230*/  IMAD.MOV.U32 R2, RZ, RZ, 0x1 ;  /* 0x00000001ff027424 */ /* 0x000fe400078e00ff */
[----:B------:R-:W-:Y:S01]  /*0240*/  IMAD.WIDE.U32 R8, R11, 0x3, RZ ;  /* 0x000000030b087825 */ /* 0x000fe200078e00ff */
[----:B------:R-:W-:-:S03]  /*0250*/  ISETP.GT.AND.EX P0, PT, R3, RZ, PT, P0 ;  /* 0x000000ff0300720c */ /* 0x000fc60003f04300 */
[----:B------:R-:W-:-:S04]  /*0260*/  IMAD.WIDE.U32 R14, P1, RZ, R10, R8 ;  /* 0x0000000aff0e7225 */ /* 0x000fc80007820008 */
[----:B------:R-:W-:-:S04]  /*0270*/  IMAD.WIDE.U32 R8, R10, 0x3, RZ ;  /* 0x000000030a087825 */ /* 0x000fc800078e00ff */
[----:B------:R-:W-:Y:S01]  /*0280*/  IMAD.X R7, RZ, RZ, RZ, P1 ;  /* 0x000000ffff077224 */ /* 0x000fe200008e06ff */
[----:B------:R-:W-:Y:S01]  /*0290*/  IADD3 RZ, P1, PT, R9, R14, RZ ;  /* 0x0000000e09ff7210 */ /* 0x000fe20007f3e0ff */
[----:B------:R-:W-:Y:S02]  /*02a0*/  IMAD.MOV.U32 R6, RZ, RZ, R15 ;  /* 0x000000ffff067224 */ /* 0x000fe400078e000f */
[----:B------:R-:W-:Y:S02]  /*02b0*/  IMAD.MOV.U32 R8, RZ, RZ, 0x40240000 ;  /* 0x40240000ff087424 */ /* 0x000fe400078e00ff */
[----:B------:R-:W-:-:S03]  /*02c0*/  IMAD.WIDE.U32.X R6, RZ, R11, R6, P1 ;  /* 0x0000000bff067225 */ /* 0x000fc600008e0406 */
[----:B------:R-:W-:Y:S01]  /*02d0*/  FSEL R9, R8, 1.875, P0 ;  /* 0x3ff0000008097808 */ /* 0x000fe20000000000 */
[----:B------:R-:W-:Y:S01]  /*02e0*/  IMAD.MOV.U32 R8, RZ, RZ, RZ ;  /* 0x000000ffff087224 */ /* 0x000fe200078e00ff */
[----:B------:R-:W-:Y:S02]  /*02f0*/  IADD3 R15, P0, PT, R10, -R6, RZ ;  /* 0x800000060a0f7210 */ /* 0x000fe40007f1e0ff */
[----:B------:R-:W1:Y:S03]  /*0300*/  MUFU.RCP64H R3, R9 ;  /* 0x0000000900037308 */ /* 0x000e660000001800 */
[----:B------:R-:W-:-:S05]  /*0310*/  IMAD.X R0, R11, 0x1, ~R7, P0 ;  /* 0x000000010b007824 */ /* 0x000fca00000e0e07 */
[--C-:B------:R-:W-:Y:S02]  /*0320*/  SHF.R.U64 R15, R15, 0x1, R0.reuse ;  /* 0x000000010f0f7819 */ /* 0x100fe40000001200 */
[----:B------:R-:W-:Y:S02]  /*0330*/  SHF.R.U32.HI R17, RZ, 0x1, R0 ;  /* 0x00000001ff117819 */ /* 0x000fe40000011600 */
[----:B------:R-:W-:-:S05]  /*0340*/  IADD3 RZ, P0, PT, R15, R6, RZ ;  /* 0x000000060fff7210 */ /* 0x000fca0007f1e0ff */
[----:B------:R-:W-:Y:S01]  /*0350*/  IMAD.X R17, R17, 0x1, R7, P0 ;  /* 0x0000000111117824 */ /* 0x000fe200000e0607 */
[----:B-1----:R-:W-:-:S04]  /*0360*/  DFMA R6, -R8, R2, 1 ;  /* 0x3ff000000806742b */ /* 0x002fc80000000102 */
[----:B------:R-:W-:-:S04]  /*0370*/  SHF.R.U32.HI R17, RZ, 0x1e, R17 ;  /* 0x0000001eff117819 */ /* 0x000fc80000011611 */
[----:B------:R-:W-:Y:S01]  /*0380*/  DFMA R6, R6, R6, R6 ;  /* 0x000000060606722b */ /* 0x000fe20000000006 */
[----:B------:R-:W-:-:S04]  /*0390*/  IMAD.WIDE.U32 R10, R17, 0x1, R10 ;  /* 0x00000001110a7825 */ /* 0x000fc800078e000a */
[----:B------:R-:W-:Y:S02]  /*03a0*/  IMAD.U32 R17, R17, -0x80000000, R11 ;  /* 0x8000000011117824 */ /* 0x000fe400078e000b */
[----:B------:R-:W-:Y:S01]  /*03b0*/  IMAD.MOV.U32 R16, RZ, RZ, R10 ;  /* 0x000000ffff107224 */ /* 0x000fe200078e000a */
[----:B------:R-:W-:-:S03]  /*03c0*/  DFMA R6, R2, R6, R2 ;  /* 0x000000060206722b */ /* 0x000fc60000000002 */
[----:B------:R-:W1:Y:S05]  /*03d0*/  I2F.F64.U64 R2, R16 ;  /* 0x0000001000027312 */ /* 0x000e6a0000301800 */
[----:B------:R-:W-:-:S08]  /*03e0*/  DFMA R10, -R8, R6, 1 ;  /* 0x3ff00000080a742b */ /* 0x000fd00000000106 */
[----:B------:R-:W-:Y:S02]  /*03f0*/  DFMA R10, R6, R10, R6 ;  /* 0x0000000a060a722b */ /* 0x000fe40000000006 */
[----:B-1----:R-:W-:-:S08]  /*0400*/  DMUL R6, R2, 1.084202172485504434e-19 ;  /* 0x3c00000002067828 */ /* 0x002fd00000000000 */
[----:B------:R-:W-:Y:S02]  /*0410*/  DMUL R2, R6, R10 ;  /* 0x0000000a06027228 */ /* 0x000fe40000000000 */
[----:B------:R-:W-:-:S06]  /*0420*/  FSETP.GEU.AND P1, PT, |R7|, 6.5827683646048100446e-37, PT ;  /* 0x036000000700780b */ /* 0x000fcc0003f2e200 */
[----:B------:R-:W-:-:S08]  /*0430*/  DFMA R14, -R8, R2, R6 ;  /* 0x00000002080e722b */ /* 0x000fd00000000106 */
[----:B------:R-:W-:-:S10]  /*0440*/  DFMA R2, R10, R14, R2 ;  /* 0x0000000e0a02722b */ /* 0x000fd40000000002 */
[----:B------:R-:W-:-:S05]  /*0450*/  FFMA R0, RZ, R9, R3 ;  /* 0x00000009ff007223 */ /* 0x000fca0000000003 */
[----:B------:R-:W-:-:S13]  /*0460*/  FSETP.GT.AND P0, PT, |R0|, 1.469367938527859385e-39, PT ;  /* 0x001000000000780b */ /* 0x000fda0003f04200 */
[----:B0-----:R-:W-:Y:S05]  /*0470*/  @P0 BRA P1, `(.L_x_1) ;  /* 0x0000000000100947 */ /* 0x001fea0000800000 */
[----:B------:R-:W-:-:S07]  /*0480*/  MOV R0, 0x4a0 ;  /* 0x000004a000007802 */ /* 0x000fce0000000f00 */
[----:B------:R-:W-:Y:S05]  /*0490*/  CALL.REL.NOINC `($__internal_0_$__cuda_sm20_div_rn_f64_full) ;  /* 0x0000000000207944 */ /* 0x000fea0003c00000 */
[----:B------:R-:W-:Y:S02]  /*04a0*/  IMAD.MOV.U32 R2, RZ, RZ, R14 ;  /* 0x000000ffff027224 */ /* 0x000fe400078e000e */
[----:B------:R-:W-:-:S07]  /*04b0*/  IMAD.MOV.U32 R3, RZ, RZ, R15 ;  /* 0x000000ffff037224 */ /* 0x000fce00078e000f */
.L_x_1:
[----:B------:R-:W-:Y:S05]  /*04c0*/  BSYNC.RECONVERGENT B0 ;  /* 0x0000000000007941 */ /* 0x000fea0003800200 */
.L_x_0:
[----:B------:R-:W0:Y:S02]  /*04d0*/  LDCU.64 UR6, c[0x0][0x380] ;  /* 0x00007000ff0677ac */ /* 0x000e240008000a00 */
[----:B0-----:R-:W-:-:S04]  /*04e0*/  LEA R6, P0, R4, UR6, 0x3 ;  /* 0x0000000604067c11 */ /* 0x001fc8000f8018ff */
[----:B------:R-:W-:-:S05]  /*04f0*/  LEA.HI.X R7, R4, UR7, R13, 0x3, P0 ;  /* 0x0000000704077c11 */ /* 0x000fca00080f1c0d */
[----:B------:R-:W-:Y:S01]  /*0500*/  STG.E.64 desc[UR4][R6.64], R2 ;  /* 0x0000000206007986 */ /* 0x000fe2000c101b04 */
[----:B------:R-:W-:Y:S05]  /*0510*/  EXIT ;  /* 0x000000000000794d */ /* 0x000fea0003800000 */
        .weak           $__internal_0_$__cuda_sm20_div_rn_f64_full
        .type           $__internal_0_$__cuda_sm20_div_rn_f64_full,@function
        .size           $__internal_0_$__cuda_sm20_div_rn_f64_full,(.L_x_21 - $__internal_0_$__cuda_sm20_div_rn_f64_full)
$__internal_0_$__cuda_sm20_div_rn_f64_full:
[C---:B------:R-:W-:Y:S01]  /*0520*/  FSETP.GEU.AND P0, PT, |R9|.reuse, 1.469367938527859385e-39, PT ;  /* 0x001000000900780b */ /* 0x040fe20003f0e200 */
[----:B------:R-:W-:Y:S01]  /*0530*/  IMAD.MOV.U32 R8, RZ, RZ, RZ ;  /* 0x000000ffff087224 */ /* 0x000fe200078e00ff */
[----:B------:R-:W-:Y:S01]  /*0540*/  LOP3.LUT R2, R9, 0x800fffff, RZ, 0xc0, !PT ;  /* 0x800fffff09027812 */ /* 0x000fe200078ec0ff */
[----:B------:R-:W-:Y:S01]  /*0550*/  IMAD.MOV.U32 R10, RZ, RZ, 0x1 ;  /* 0x00000001ff0a7424 */ /* 0x000fe200078e00ff */
[C---:B------:R-:W-:Y:S01]  /*0560*/  FSETP.GEU.AND P2, PT, |R7|.reuse, 1.469367938527859385e-39, PT ;  /* 0x001000000700780b */ /* 0x040fe20003f4e200 */
[----:B------:R-:W-:Y:S01]  /*0570*/  BSSY.RECONVERGENT B1, `(.L_x_2) ;  /* 0x0000054000017945 */ /* 0x000fe20003800200 */
[----:B------:R-:W-:Y:S01]  /*0580*/  LOP3.LUT R3, R2, 0x3ff00000, RZ, 0xfc, !PT ;  /* 0x3ff0000002037812 */ /* 0x000fe200078efcff */
[----:B------:R-:W-:Y:S01]  /*0590*/  IMAD.MOV.U32 R2, RZ, RZ, RZ ;  /* 0x000000ffff027224 */ /* 0x000fe200078e00ff */
[----:B------:R-:W-:-:S05]  /*05a0*/  LOP3.LUT R12, R7, 0x7ff00000, RZ, 0xc0, !PT ;  /* 0x7ff00000070c7812 */ /* 0x000fca00078ec0ff */
[----:B------:R-:W-:Y:S01]  /*05b0*/  @!P0 DMUL R2, R8, 8.98846567431157953865e+307 ;  /* 0x7fe0000008028828 */ /* 0x000fe20000000000 */
[----:B------:R-:W-:-:S03]  /*05c0*/  IMAD.MOV.U32 R23, RZ, RZ, R12 ;  /* 0x000000ffff177224 */ /* 0x000fc600078e000c */
[----:B------:R-:W-:Y:S01]  /*05d0*/  @!P2 LOP3.LUT R19, R9, 0x7ff00000, RZ, 0xc0, !PT ;  /* 0x7ff000000913a812 */ /* 0x000fe200078ec0ff */
[----:B------:R-:W-:Y:S01]  /*05e0*/  @!P2 IMAD.MOV.U32 R18, RZ, RZ, RZ ;  /* 0x000000ffff12a224 */ /* 0x000fe200078e00ff */
[----:B------:R-:W0:Y:S02]  /*05f0*/  MUFU.RCP64H R11, R3 ;  /* 0x00000003000b7308 */ /* 0x000e240000001800 */
[----:B------:R-:W-:Y:S01]  /*0600*/  @!P2 ISETP.GE.U32.AND P3, PT, R12, R19, PT ;  /* 0x000000130c00a20c */ /* 0x000fe20003f66070 */
[----:B0-----:R-:W-:-:S08]  /*0610*/  DFMA R14, R10, -R2, 1 ;  /* 0x3ff000000a0e742b */ /* 0x001fd00000000802 */
[----:B------:R-:W-:Y:S01]  /*0620*/  DFMA R16, R14, R14, R14 ;  /* 0x0000000e0e10722b */ /* 0x000fe2000000000e */
[----:B------:R-:W-:Y:S01]  /*0630*/  IMAD.MOV.U32 R14, RZ, RZ, 0x1ca00000 ;  /* 0x1ca00000ff0e7424 */ /* 0x000fe200078e00ff */
[----:B------:R-:W-:-:S04]  /*0640*/  LOP3.LUT R15, R9, 0x7ff00000, RZ, 0xc0, !PT ;  /* 0x7ff00000090f7812 */ /* 0x000fc800078ec0ff */
[----:B------:R-:W-:Y:S02]  /*0650*/  ISETP.GE.U32.AND P1, PT, R12, R15, PT ;  /* 0x0000000f0c00720c */ /* 0x000fe40003f26070 */
[----:B------:R-:W-:Y:S01]  /*0660*/  DFMA R16, R10, R16, R10 ;  /* 0x000000100a10722b */ /* 0x000fe2000000000a */
[C---:B------:R-:W-:Y:S01]  /*0670*/  @!P2 SEL R19, R14.reuse, 0x63400000, !P3 ;  /* 0x634000000e13a807 */ /* 0x040fe20005800000 */
[----:B------:R-:W-:Y:S01]  /*0680*/  IMAD.MOV.U32 R10, RZ, RZ, R6 ;  /* 0x000000ffff0a7224 */ /* 0x000fe200078e0006 */
[----:B------:R-:W-:Y:S01]  /*0690*/  SEL R11, R14, 0x63400000, !P1 ;  /* 0x634000000e0b7807 */ /* 0x000fe20004800000 */
[----:B------:R-:W-:Y:S01]  /*06a0*/  IMAD.MOV.U32 R22, RZ, RZ, R15 ;  /* 0x000000ffff167224 */ /* 0x000fe200078e000f */
[--C-:B------:R-:W-:Y:S02]  /*06b0*/  @!P2 LOP3.LUT R19, R19, 0x80000000, R7.reuse, 0xf8, !PT ;  /* 0x800000001313a812 */ /* 0x100fe400078ef807 */
[----:B------:R-:W-:Y:S01]  /*06c0*/  LOP3.LUT R11, R11, 0x800fffff, R7, 0xf8, !PT ;  /* 0x800fffff0b0b7812 */ /* 0x000fe200078ef807 */
[----:B------:R-:W-:Y:S01]  /*06d0*/  DFMA R20, R16, -R2, 1 ;  /* 0x3ff000001014742b */ /* 0x000fe20000000802 */
[----:B------:R-:W-:-:S02]  /*06e0*/  @!P2 LOP3.LUT R19, R19, 0x100000, RZ, 0xfc, !PT ;  /* 0x001000001313a812 */ /* 0x000fc400078efcff */
[----:B------:R-:W-:-:S04]  /*06f0*/  @!P0 LOP3.LUT R22, R3, 0x7ff00000, RZ, 0xc0, !PT ;  /* 0x7ff0000003168812 */ /* 0x000fc800078ec0ff */
[----:B------:R-:W-:Y:S01]  /*0700*/  @!P2 DFMA R10, R10, 2, -R18 ;  /* 0x400000000a0aa82b */ /* 0x000fe20000000812 */
[----:B------:R-:W-:Y:S01]  /*0710*/  VIADD R24, R22, 0xffffffff ;  /* 0xffffffff16187836 */ /* 0x000fe20000000000 */
[----:B------:R-:W-:-:S08]  /*0720*/  DFMA R16, R16, R20, R16 ;  /* 0x000000141010722b */ /* 0x000fd00000000010 */
[----:B------:R-:W-:Y:S01]  /*0730*/  @!P2 LOP3.LUT R23, R11, 0x7ff00000, RZ, 0xc0, !PT ;  /* 0x7ff000000b17a812 */ /* 0x000fe200078ec0ff */
[----:B------:R-:W-:-:S04]  /*0740*/  DMUL R18, R16, R10 ;  /* 0x0000000a10127228 */ /* 0x000fc80000000000 */
[----:B------:R-:W-:-:S04]  /*0750*/  VIADD R15, R23, 0xffffffff ;  /* 0xffffffff170f7836 */ /* 0x000fc80000000000 */
[----:B------:R-:W-:Y:S01]  /*0760*/  DFMA R20, R18, -R2, R10 ;  /* 0x800000021214722b */ /* 0x000fe2000000000a */
[----:B------:R-:W-:-:S04]  /*0770*/  ISETP.GT.U32.AND P0, PT, R15, 0x7feffffe, PT ;  /* 0x7feffffe0f00780c */ /* 0x000fc80003f04070 */
[----:B------:R-:W-:-:S03]  /*0780*/  ISETP.GT.U32.OR P0, PT, R24, 0x7feffffe, P0 ;  /* 0x7feffffe1800780c */ /* 0x000fc60000704470 */
[----:B------:R-:W-:-:S10]  /*0790*/  DFMA R16, R16, R20, R18 ;  /* 0x000000141010722b */ /* 0x000fd40000000012 */
[----:B------:R-:W-:Y:S05]  /*07a0*/  @P0 BRA `(.L_x_3) ;  /* 0x00000000006c0947 */ /* 0x000fea0003800000 */
[----:B------:R-:W-:-:S04]  /*07b0*/  LOP3.LUT R7, R9, 0x7ff00000, RZ, 0xc0, !PT ;  /* 0x7ff0000009077812 */ /* 0x000fc800078ec0ff */
[CC--:B------:R-:W-:Y:S02]  /*07c0*/  VIADDMNMX R6, R12.reuse, -R7.reuse, 0xb9600000, !PT ;  /* 0xb96000000c067446 */ /* 0x0c0fe40007800907 */
[----:B------:R-:W-:Y:S02]  /*07d0*/  ISETP.GE.U32.AND P0, PT, R12, R7, PT ;  /* 0x000000070c00720c */ /* 0x000fe40003f06070 */
[----:B------:R-:W-:Y:S02]  /*07e0*/  VIMNMX R6, PT, PT, R6, 0x46a00000, PT ;  /* 0x46a0000006067848 */ /* 0x000fe40003fe0100 */
[----:B------:R-:W-:-:S05]  /*07f0*/  SEL R7, R14, 0x63400000, !P0 ;  /* 0x634000000e077807 */ /* 0x000fca0004000000 */
[----:B------:R-:W-:Y:S02]  /*0800*/  IMAD.IADD R12, R6, 0x1, -R7 ;  /* 0x00000001060c7824 */ /* 0x000fe400078e0a07 */
[----:B------:R-:W-:Y:S02]  /*0810*/  IMAD.MOV.U32 R6, RZ, RZ, RZ ;  /* 0x000000ffff067224 */ /* 0x000fe400078e00ff */
[----:B------:R-:W-:-:S06]  /*0820*/  VIADD R7, R12, 0x7fe00000 ;  /* 0x7fe000000c077836 */ /* 0x000fcc0000000000 */
[----:B------:R-:W-:-:S10]  /*0830*/  DMUL R14, R16, R6 ;  /* 0x00000006100e7228 */ /* 0x000fd40000000000 */
[----:B------:R-:W-:-:S13]  /*0840*/  FSETP.GTU.AND P0, PT, |R15|, 1.469367938527859385e-39, PT ;  /* 0x001000000f00780b */ /* 0x000fda0003f0c200 */
[----:B------:R-:W-:Y:S05]  /*0850*/  @P0 BRA `(.L_x_4) ;  /* 0x0000000000940947 */ /* 0x000fea0003800000 */
[----:B------:R-:W-:Y:S01]  /*0860*/  DFMA R2, R16, -R2, R10 ;  /* 0x800000021002722b */ /* 0x000fe2000000000a */
[----:B------:R-:W-:-:S09]  /*0870*/  IMAD.MOV.U32 R6, RZ, RZ, RZ ;  /* 0x000000ffff067224 */ /* 0x000fd200078e00ff */
[C---:B------:R-:W-:Y:S02]  /*0880*/  FSETP.NEU.AND P0, PT, R3.reuse, RZ, PT ;  /* 0x000000ff0300720b */ /* 0x040fe40003f0d000 */
[----:B------:R-:W-:-:S04]  /*0890*/  LOP3.LUT R9, R3, 0x80000000, R9, 0x48, !PT ;  /* 0x8000000003097812 */ /* 0x000fc800078e4809 */
[----:B------:R-:W-:-:S07]  /*08a0*/  LOP3.LUT R7, R9, R7, RZ, 0xfc, !PT ;  /* 0x0000000709077212 */ /* 0x000fce00078efcff */
[----:B------:R-:W-:Y:S05]  /*08b0*/  @!P0 BRA `(.L_x_4) ;  /* 0x00000000007c8947 */ /* 0x000fea0003800000 */
[----:B------:R-:W-:Y:S01]  /*08c0*/  IMAD.MOV R3, RZ, RZ, -R12 ;  /* 0x000000ffff037224 */ /* 0x000fe200078e0a0c */
[----:B------:R-:W-:Y:S01]  /*08d0*/  DMUL.RP R6, R16, R6 ;  /* 0x0000000610067228 */ /* 0x000fe20000008000 */
[----:B------:R-:W-:-:S06]  /*08e0*/  IMAD.MOV.U32 R2, RZ, RZ, RZ ;  /* 0x000000ffff027224 */ /* 0x000fcc00078e00ff */
[----:B------:R-:W-:-:S03]  /*08f0*/  DFMA R2, R14, -R2, R16 ;  /* 0x800000020e02722b */ /* 0x000fc60000000010 */
[----:B------:R-:W-:-:S03]  /*0900*/  LOP3.LUT R9, R7, R9, RZ, 0x3c, !PT ;  /* 0x0000000907097212 */ /* 0x000fc600078e3cff */
[----:B------:R-:W-:-:S04]  /*0910*/  IADD3 R2, PT, PT, -R12, -0x43300000, RZ ;  /* 0xbcd000000c027810 */ /* 0x000fc80007ffe1ff */
[----:B------:R-:W-:-:S04]  /*0920*/  FSETP.NEU.AND P0, PT, |R3|, R2, PT ;  /* 0x000000020300720b */ /* 0x000fc80003f0d200 */
[----:B------:R-:W-:Y:S02]  /*0930*/  FSEL R14, R6, R14, !P0 ;  /* 0x0000000e060e7208 */ /* 0x000fe40004000000 */
[----:B------:R-:W-:Y:S01]  /*0940*/  FSEL R15, R9, R15, !P0 ;  /* 0x0000000f090f7208 */ /* 0x000fe20004000000 */
[----:B------:R-:W-:Y:S06]  /*0950*/  BRA `(.L_x_4) ;  /* 0x0000000000547947 */ /* 0x000fec0003800000 */
.L_x_3:
[----:B------:R-:W-:-:S14]  /*0960*/  DSETP.NAN.AND P0, PT, R6, R6, PT ;  /* 0x000000060600722a */ /* 0x000fdc0003f08000 */
[----:B------:R-:W-:Y:S05]  /*0970*/  @P0 BRA `(.L_x_5) ;  /* 0x0000000000440947 */ /* 0x000fea0003800000 */
[----:B------:R-:W-:-:S14]  /*0980*/  DSETP.NAN.AND P0, PT, R8, R8, PT ;  /* 0x000000080800722a */ /* 0x000fdc0003f08000 */
[----:B------:R-:W-:Y:S05]  /*0990*/  @P0 BRA `(.L_x_6) ;  /* 0x0000000000300947 */ /* 0x000fea0003800000 */
[----:B------:R-:W-:Y:S01]  /*09a0*/  ISETP.NE.AND P0, PT, R23, R22, PT ;  /* 0x000000161700720c */ /* 0x000fe20003f05270 */
[----:B------:R-:W-:Y:S02]  /*09b0*/  IMAD.MOV.U32 R14, RZ, RZ, 0x0 ;  /* 0x00000000ff0e7424 */ /* 0x000fe400078e00ff */
[----:B------:R-:W-:-:S10]  /*09c0*/  IMAD.MOV.U32 R15, RZ, RZ, -0x80000 ;  /* 0xfff80000ff0f7424 */ /* 0x000fd400078e00ff */
[----:B------:R-:W-:Y:S05]  /*09d0*/  @!P0 BRA `(.L_x_4) ;  /* 0x0000000000348947 */ /* 0x000fea0003800000 */
[----:B------:R-:W-:Y:S02]  /*09e0*/  ISETP.NE.AND P0, PT, R23, 0x7ff00000, PT ;  /* 0x7ff000001700780c */ /* 0x000fe40003f05270 */
[----:B------:R-:W-:Y:S02]  /*09f0*/  LOP3.LUT R15, R7, 0x80000000, R9, 0x48, !PT ;  /* 0x80000000070f7812 */ /* 0x000fe400078e4809 */
[----:B------:R-:W-:-:S13]  /*0a00*/  ISETP.EQ.OR P0, PT, R22, RZ, !P0 ;  /* 0x000000ff1600720c */ /* 0x000fda0004702670 */
[----:B------:R-:W-:Y:S01]  /*0a10*/  @P0 LOP3.LUT R2, R15, 0x7ff00000, RZ, 0xfc, !PT ;  /* 0x7ff000000f020812 */ /* 0x000fe200078efcff */
[----:B------:R-:W-:Y:S02]  /*0a20*/  @!P0 IMAD.MOV.U32 R14, RZ, RZ, RZ ;  /* 0x000000ffff0e8224 */ /* 0x000fe400078e00ff */
[----:B------:R-:W-:Y:S02]  /*0a30*/  @P0 IMAD.MOV.U32 R14, RZ, RZ, RZ ;  /* 0x000000ffff0e0224 */ /* 0x000fe400078e00ff */
[----:B------:R-:W-:Y:S01]  /*0a40*/  @P0 IMAD.MOV.U32 R15, RZ, RZ, R2 ;  /* 0x000000ffff0f0224 */ /* 0x000fe200078e0002 */
[----:B------:R-:W-:Y:S06]  /*0a50*/  BRA `(.L_x_4) ;  /* 0x0000000000147947 */ /* 0x000fec0003800000 */
.L_x_6:
[----:B------:R-:W-:Y:S01]  /*0a60*/  LOP3.LUT R15, R9, 0x80000, RZ, 0xfc, !PT ;  /* 0x00080000090f7812 */ /* 0x000fe200078efcff */
[----:B------:R-:W-:Y:S01]  /*0a70*/  IMAD.MOV.U32 R14, RZ, RZ, RZ ;  /* 0x000000ffff0e7224 */ /* 0x000fe200078e00ff */
[----:B------:R-:W-:Y:S06]  /*0a80*/  BRA `(.L_x_4) ;  /* 0x0000000000087947 */ /* 0x000fec0003800000 */
.L_x_5:
[----:B------:R-:W-:Y:S01]  /*0a90*/  LOP3.LUT R15, R7, 0x80000, RZ, 0xfc, !PT ;  /* 0x00080000070f7812 */ /* 0x000fe200078efcff */
[----:B------:R-:W-:-:S07]  /*0aa0*/  IMAD.MOV.U32 R14, RZ, RZ, R6 ;  /* 0x000000ffff0e7224 */ /* 0x000fce00078e0006 */
.L_x_4:
[----:B------:R-:W-:Y:S05]  /*0ab0*/  BSYNC.RECONVERGENT B1 ;  /* 0x0000000000017941 */ /* 0x000fea0003800200 */
.L_x_2:
[----:B------:R-:W-:Y:S02]  /*0ac0*/  IMAD.MOV.U32 R2, RZ, RZ, R0 ;  /* 0x000000ffff027224 */ /* 0x000fe400078e0000 */
[----:B------:R-:W-:-:S04]  /*0ad0*/  IMAD.MOV.U32 R3, RZ, RZ, 0x0 ;  /* 0x00000000ff037424 */ /* 0x000fc800078e00ff */
[----:B------:R-:W-:Y:S05]  /*0ae0*/  RET.REL.NODEC R2 `(_Z20GenerateRandomMatrixPdlly) ;  /* 0xfffffff402447950 */ /* 0x000fea0003c3ffff */
.L_x_7:
[----:B------:R-:W-:-:S00]  /*0af0*/  BRA `(.L_x_7) ;  /* 0xfffffffc00fc7947 */ /* 0x000fc0000383ffff */
[----:B------:R-:W-:-:S00]  /*0b00*/  NOP ;  /* 0x0000000000007918 */ /* 0x000fc00000000000 */
[----:B------:R-:W-:-:S00]  /*0b10*/  NOP ;  /* 0x0000000000007918 */ /* 0x000fc00000000000 */
[----:B------:R-:W-:-:S00]  /*0b20*/  NOP ;  /* 0x0000000000007918 */ /* 0x000fc00000000000 */
[----:B------:R-:W-:-:S00]  /*0b30*/  NOP ;  /* 0x0000000000007918 */ /* 0x000fc00000000000 */
[----:B------:R-:W-:-:S00]  /*0b40*/  NOP ;  /* 0x0000000000007918 */ /* 0x000fc00000000000 */
[----:B------:R-:W-:-:S00]  /*0b50*/  NOP ;  /* 0x0000000000007918 */ /* 0x000fc00000000000 */
[----:B------:R-:W-:-:S00]  /*0b60*/  NOP ;  /* 0x0000000000007918 */ /* 0x000fc00000000000 */
[----:B------:R-:W-:-:S00]  /*0b70*/  NOP ;  /* 0x0000000000007918 */ /* 0x000fc00000000000 */
.L_x_21:


//--------------------- .text._Z14MatrixMultiplyPdS_S_ll --------------------------
	.section	.text._Z14MatrixMultiplyPdS_S_ll,"ax",@progbits
	.align	128
        .global         _Z14MatrixMultiplyPdS_S_ll
        .type           _Z14MatrixMultiplyPdS_S_ll,@function
        .size           _Z14MatrixMultiplyPdS_S_ll,(.L_x_22 - _Z14MatrixMultiplyPdS_S_ll)
        .other          _Z14MatrixMultiplyPdS_S_ll,@"STO_CUDA_ENTRY STV_DEFAULT"
_Z14MatrixMultiplyPdS_S_ll:
.text._Z14MatrixMultiplyPdS_S_ll:
[----:B------:R-:W-:Y:S01]  /*0000*/  LDC R1, c[0x0][0x37c] ;  /* 0x0000df00ff017b82 */ /* 0x000fe20000000800 */
[----:B------:R-:W0:Y:S07]  /*0010*/  S2R R3, SR_TID.Y ;  /* 0x0000000000037919 */ /* 0x000e2e0000002200 */
[----:B------:R-:W0:Y:S01]  /*0020*/  LDC R0, c[0x0][0x364] ;  /* 0x0000d900ff007b82 */ /* 0x000e220000000800 */
[----:B------:R-:W1:Y:S07]  /*0030*/  S2R R9, SR_TID.X ;  /* 0x0000000000097919 */ /* 0x000e6e0000002100 */
[----:B------:R-:W0:Y:S08]  /*0040*/  S2UR UR4, SR_CTAID.Y ;  /* 0x00000000000479c3 */ /* 0x000e300000002600 */
[----:B------:R-:W1:Y:S08]  /*0050*/  S2UR UR5, SR_CTAID.X ;  /* 0x00000000000579c3 */ /* 0x000e700000002500 */
[----:B------:R-:W1:Y:S08]  /*0060*/  LDC R8, c[0x0][0x360] ;  /* 0x0000d800ff087b82 */ /* 0x000e700000000800 */
[----:B------:R-:W2:Y:S01]  /*0070*/  LDC.64 R6, c[0x0][0x398] ;  /* 0x0000e600ff067b82 */ /* 0x000ea20000000a00 */
[----:B0-----:R-:W-:-:S02]  /*0080*/  IMAD R0, R0, UR4, R3 ;  /* 0x0000000400007c24 */ /* 0x001fc4000f8e0203 */
[----:B-1----:R-:W-:-:S05]  /*0090*/  IMAD R8, R8, UR5, R9 ;  /* 0x0000000508087c24 */ /* 0x002fca000f8e0209 */
[----:B------:R-:W-:-:S04]  /*00a0*/  ISETP.GT.U32.AND P0, PT, R0, R8, PT ;  /* 0x000000080000720c */ /* 0x000fc80003f04070 */
[----:B------:R-:W-:-:S04]  /*00b0*/  ISETP.GT.AND.EX P0, PT, RZ, RZ, PT, P0 ;  /* 0x000000ffff00720c */ /* 0x000fc80003f04300 */
[----:B------:R-:W-:-:S04]  /*00c0*/  SEL R3, R0, R8, P0 ;  /* 0x0000000800037207 */ /* 0x000fc80000000000 */
[----:B--2---:R-:W-:-:S04]  /*00d0*/  ISETP.GE.U32.AND P0, PT, R3, R6, PT ;  /* 0x000000060300720c */ /* 0x004fc80003f06070 */
[----:B------:R-:W-:-:S13]  /*00e0*/  ISETP.GE.AND.EX P0, PT, RZ, R7, PT, P0 ;  /* 0x00000007ff00720c */ /* 0x000fda0003f06300 */
[----:B------:R-:W-:Y:S05]  /*00f0*/  @P0 EXIT ;  /* 0x000000000000094d */ /* 0x000fea0003800000 */
[----:B------:R-:W0:Y:S01]  /*0100*/  LDCU.64 UR8, c[0x0][0x3a0] ;  /* 0x00007400ff0877ac */ /* 0x000e220008000a00 */
[----:B------:R-:W-:Y:S01]  /*0110*/  CS2R R16, SRZ ;  /* 0x0000000000107805 */ /* 0x000fe2000001ff00 */
[----:B------:R-:W1:Y:S01]  /*0120*/  LDCU.64 UR10, c[0x0][0x358] ;  /* 0x00006b00ff0a77ac */ /* 0x000e620008000a00 */
[----:B0-----:R-:W-:-:S04]  /*0130*/  UISETP.GE.U32.AND UP0, UPT, UR8, 0x1, UPT ;  /* 0x000000010800788c */ /* 0x001fc8000bf06070 */
[----:B------:R-:W-:-:S09]  /*0140*/  UISETP.GE.AND.EX UP0, UPT, UR9, URZ, UPT, UP0 ;  /* 0x000000ff0900728c */ /* 0x000fd2000bf06300 */
[----:B-1----:R-:W-:Y:S05]  /*0150*/  BRA.U !UP0, `(.L_x_8) ;  /* 0x0000000908f47547 */ /* 0x002fea000b800000 */
[----:B------:R-:W-:Y:S02]  /*0160*/  UISETP.GE.U32.AND UP1, UPT, UR8, 0x8, UPT ;  /* 0x000000080800788c */ /* 0x000fe4000bf26070 */
[C---:B------:R-:W-:Y:S01]  /*0170*/  IMAD.WIDE.U32 R12, R0.reuse, UR8, RZ ;  /* 0x00000008000c7c25 */ /* 0x040fe2000f8e00ff */
[----:B------:R-:W-:Y:S01]  /*0180*/  ULOP3.LUT UR13, UR8, 0x7, URZ, 0xc0, !UPT ;  /* 0x00000007080d7892 */ /* 0x000fe2000f8ec0ff */
[----:B------:R-:W-:Y:S01]  /*0190*/  CS2R R16, SRZ ;  /* 0x0000000000107805 */ /* 0x000fe2000001ff00 */
[----:B------:R-:W-:Y:S02]  /*01a0*/  UISETP.GE.U32.AND.EX UP1, UPT, UR9, URZ, UPT, UP1 ;  /* 0x000000ff0900728c */ /* 0x000fe4000bf26110 */
[----:B------:R-:W-:Y:S01]  /*01b0*/  IMAD R2, R0, UR9, R13 ;  /* 0x0000000900027c24 */ /* 0x000fe2000f8e020d */
[----:B------:R-:W-:Y:S01]  /*01c0*/  UISETP.NE.U32.AND UP0, UPT, UR13, URZ, UPT ;  /* 0x000000ff0d00728c */ /* 0x000fe2000bf05070 */
[----:B------:R-:W-:Y:S01]  /*01d0*/  UMOV UR4, URZ ;  /* 0x000000ff00047c82 */ /* 0x000fe20008000000 */
[----:B------:R-:W-:-:S02]  /*01e0*/  UMOV UR5, URZ ;  /* 0x000000ff00057c82 */ /* 0x000fc40008000000 */
[----:B------:R-:W-:Y:S02]  /*01f0*/  UISETP.NE.AND.EX UP0, UPT, URZ, URZ, UPT, UP0 ;  /* 0x000000ffff00728c */ /* 0x000fe4000bf05300 */
[----:B------:R-:W-:Y:S09]  /*0200*/  BRA.U !UP1, `(.L_x_9) ;  /* 0x0000000509007547 */ /* 0x000ff2000b800000 */
[----:B------:R-:W0:Y:S01]  /*0210*/  LDCU.128 UR4, c[0x0][0x380] ;  /* 0x00007000ff0477ac */ /* 0x000e220008000c00 */
[C-C-:B------:R-:W-:Y:S01]  /*0220*/  SHF.L.U64.HI R5, R6.reuse, 0x3, R7.reuse ;  /* 0x0000000306057819 */ /* 0x140fe20000010207 */
[C---:B------:R-:W-:Y:S01]  /*0230*/  IMAD.SHL.U32 R29, R6.reuse, 0x8, RZ ;  /* 0x00000008061d7824 */ /* 0x040fe200078e00ff */
[----:B------:R-:W-:Y:S02]  /*0240*/  SHF.L.U64.HI R28, R6, 0x6, R7 ;  /* 0x00000006061c7819 */ /* 0x000fe40000010207 */
[----:B------:R-:W-:Y:S02]  /*0250*/  CS2R R16, SRZ ;  /* 0x0000000000107805 */ /* 0x000fe4000001ff00 */
[----:B0-----:R-:W-:Y:S02]  /*0260*/  LEA R4, P0, R8, UR6, 0x3 ;  /* 0x0000000608047c11 */ /* 0x001fe4000f8018ff */
[----:B------:R-:W-:Y:S01]  /*0270*/  LEA R10, P1, R12, UR4, 0x3 ;  /* 0x000000040c0a7c11 */ /* 0x000fe2000f8218ff */
[----:B------:R-:W-:Y:S01]  /*0280*/  ULOP3.LUT UR4, UR8, 0xfffffff8, URZ, 0xc0, !UPT ;  /* 0xfffffff808047892 */ /* 0x000fe2000f8ec0ff */
[----:B------:R-:W-:-:S02]  /*0290*/  LEA.HI.X R3, R8, UR7, RZ, 0x3, P0 ;  /* 0x0000000708037c11 */ /* 0x000fc400080f1cff */
[----:B------:R-:W-:Y:S01]  /*02a0*/  LEA.HI.X R11, R12, UR5, R2, 0x3, P1 ;  /* 0x000000050c0b7c11 */ /* 0x000fe200088f1c02 */
[----:B------:R-:W-:Y:S01]  /*02b0*/  ULOP3.LUT UR5, UR9, 0x7fffffff, URZ, 0xc0, !UPT ;  /* 0x7fffffff09057892 */ /* 0x000fe2000f8ec0ff */
[----:B------:R-:W-:Y:S02]  /*02c0*/  IADD3 R10, P0, PT, R10, 0x20, RZ ;  /* 0x000000200a0a7810 */ /* 0x000fe40007f1e0ff */
[----:B------:R-:W-:-:S03]  /*02d0*/  UMOV UR6, UR4 ;  /* 0x0000000400067c82 */ /* 0x000fc60008000000 */
[----:B------:R-:W-:Y:S01]  /*02e0*/  IMAD.X R11, RZ, RZ, R11, P0 ;  /* 0x000000ffff0b7224 */ /* 0x000fe200000e060b */
[----:B------:R-:W-:-:S07]  /*02f0*/  UMOV UR7, UR5 ;  /* 0x0000000500077c82 */ /* 0x000fce0008000000 */
.L_x_10:
[----:B------:R-:W-:Y:S01]  /*0300*/  IMAD.MOV.U32 R26, RZ, RZ, R4 ;  /* 0x000000ffff1a7224 */ /* 0x000fe200078e0004 */
[----:B------:R-:W2:Y:S01]  /*0310*/  LDG.E.64 R14, desc[UR10][R10.64+-0x20] ;  /* 0xffffe00a0a0e7981 */ /* 0x000ea2000c1e1b00 */
[----:B------:R-:W-:Y:S01]  /*0320*/  IMAD.MOV.U32 R27, RZ, RZ, R3 ;  /* 0x000000ffff1b7224 */ /* 0x000fe200078e0003 */
[----:B------:R-:W-:Y:S02]  /*0330*/  IADD3 R24, P0, PT, R4, R29, RZ ;  /* 0x0000001d04187210 */ /* 0x000fe40007f1e0ff */
[----:B------:R-:W3:Y:S04]  /*0340*/  LDG.E.64 R18, desc[UR10][R10.64+-0x18] ;  /* 0xffffe80a0a127981 */ /* 0x000ee8000c1e1b00 */
[----:B------:R-:W2:Y:S01]  /*0350*/  LDG.E.64 R22, desc[UR10][R26.64] ;  /* 0x0000000a1a167981 */ /* 0x000ea2000c1e1b00 */
[----:B------:R-:W-:-:S05]  /*0360*/  IMAD.X R25, R3, 0x1, R5, P0 ;  /* 0x0000000103197824 */ /* 0x000fca00000e0605 */
[----:B------:R0:W3:Y:S02]  /*0370*/  LDG.E.64 R20, desc[UR10][R24.64] ;  /* 0x0000000a18147981 */ /* 0x0000e4000c1e1b00 */
[----:B0-----:R-:W-:-:S05]  /*0380*/  IADD3 R24, P0, PT, R24, R29, RZ ;  /* 0x0000001d18187210 */ /* 0x001fca0007f1e0ff */
[----:B------:R-:W-:Y:S01]  /*0390*/  IMAD.X R25, R25, 0x1, R5, P0 ;  /* 0x0000000119197824 */ /* 0x000fe200000e0605 */
[----:B------:R-:W-:-:S05]  /*03a0*/  IADD3 R26, P0, PT, R24, R29, RZ ;  /* 0x0000001d181a7210 */ /* 0x000fca0007f1e0ff */
[----:B------:R-:W-:Y:S01]  /*03b0*/  IMAD.X R27, R25, 0x1, R5, P0 ;  /* 0x00000001191b7824 */ /* 0x000fe200000e0605 */
[----:B--2---:R-:W-:Y:S01]  /*03c0*/  DFMA R22, R14, R22, R16 ;  /* 0x000000160e16722b */ /* 0x004fe20000000010 */
[----:B------:R-:W2:Y:S04]  /*03d0*/  LDG.E.64 R14, desc[UR10][R24.64] ;  /* 0x0000000a180e7981 */ /* 0x000ea8000c1e1b00 */
[----:B------:R-:W2:Y:S03]  /*03e0*/  LDG.E.64 R16, desc[UR10][R10.64+-0x10] ;  /* 0xfffff00a0a107981 */ /* 0x000ea6000c1e1b00 */
[----:B---3--:R-:W-:Y:S01]  /*03f0*/  DFMA R22, R18, R20, R22 ;  /* 0x000000141216722b */ /* 0x008fe20000000016 */
[----:B------:R-:W3:Y:S04]  /*0400*/  LDG.E.64 R18, desc[UR10][R26.64] ;  /* 0x0000000a1a127981 */ /* 0x000ee8000c1e1b00 */
[----:B------:R-:W3:Y:S04]  /*0410*/  LDG.E.64 R20, desc[UR10][R10.64+-0x8] ;  /* 0xfffff80a0a147981 */ /* 0x000ee8000c1e1b00 */
[----:B------:R-:W4:Y:S01]  /*0420*/  LDG.E.64 R24, desc[UR10][R10.64] ;  /* 0x0000000a0a187981 */ /* 0x000f22000c1e1b00 */
[----:B--2---:R-:W-:Y:S01]  /*0430*/  DFMA R14, R16, R14, R22 ;  /* 0x0000000e100e722b */ /* 0x004fe20000000016 */
[----:B------:R-:W-:-:S05]  /*0440*/  IADD3 R22, P0, PT, R26, R29, RZ ;  /* 0x0000001d1a167210 */ /* 0x000fca0007f1e0ff */
[--C-:B------:R-:W-:Y:S01]  /*0450*/  IMAD.X R23, R27, 0x1, R5.reuse, P0 ;  /* 0x000000011b177824 */ /* 0x100fe200000e0605 */
[-C--:B------:R-:W-:Y:S01]  /*0460*/  IADD3 R16, P0, PT, R22, R29.reuse, RZ ;  /* 0x0000001d16107210 */ /* 0x080fe20007f1e0ff */
[----:B---3--:R-:W-:Y:S01]  /*0470*/  DFMA R20, R20, R18, R14 ;  /* 0x000000121414722b */ /* 0x008fe2000000000e */
[----:B------:R-:W2:Y:S03]  /*0480*/  LDG.E.64 R26, desc[UR10][R10.64+0x10] ;  /* 0x0000100a0a1a7981 */ /* 0x000ea6000c1e1b00 */
[----:B------:R-:W-:Y:S01]  /*0490*/  IMAD.X R17, R23, 0x1, R5, P0 ;  /* 0x0000000117117824 */ /* 0x000fe200000e0605 */
[----:B------:R-:W3:Y:S04]  /*04a0*/  LDG.E.64 R18, desc[UR10][R10.64+0x8] ;  /* 0x0000080a0a127981 */ /* 0x000ee8000c1e1b00 */
[----:B------:R-:W4:Y:S04]  /*04b0*/  LDG.E.64 R22, desc[UR10][R22.64] ;  /* 0x0000000a16167981 */ /* 0x000f28000c1e1b00 */
[----:B------:R-:W3:Y:S01]  /*04c0*/  LDG.E.64 R14, desc[UR10][R16.64] ;  /* 0x0000000a100e7981 */ /* 0x000ee2000c1e1b00 */
[----:B----4-:R-:W-:Y:S01]  /*04d0*/  DFMA R20, R24, R22, R20 ;  /* 0x000000161814722b */ /* 0x010fe20000000014 */
[----:B------:R-:W-:-:S02]  /*04e0*/  IADD3 R24, P0, PT, R16, R29, RZ ;  /* 0x0000001d10187210 */ /* 0x000fc40007f1e0ff */
[----:B------:R0:W4:Y:S03]  /*04f0*/  LDG.E.64 R22, desc[UR10][R10.64+0x18] ;  /* 0x0000180a0a167981 */ /* 0x000126000c1e1b00 */
[--C-:B------:R-:W-:Y:S02]  /*0500*/  IMAD.X R25, R17, 0x1, R5.reuse, P0 ;  /* 0x0000000111197824 */ /* 0x100fe400000e0605 */
[----:B---3--:R-:W-:Y:S01]  /*0510*/  DFMA R20, R18, R14, R20 ;  /* 0x0000000e1214722b */ /* 0x008fe20000000014 */
[----:B------:R-:W-:Y:S02]  /*0520*/  IADD3 R14, P0, PT, R24, R29, RZ ;  /* 0x0000001d180e7210 */ /* 0x000fe40007f1e0ff */
[----:B------:R-:W2:Y:S03]  /*0530*/  LDG.E.64 R18, desc[UR10][R24.64] ;  /* 0x0000000a18127981 */ /* 0x000ea6000c1e1b00 */
[----:B------:R-:W-:-:S06]  /*0540*/  IMAD.X R15, R25, 0x1, R5, P0 ;  /* 0x00000001190f7824 */ /* 0x000fcc00000e0605 */
[----:B------:R-:W4:Y:S01]  /*0550*/  LDG.E.64 R14, desc[UR10][R14.64] ;  /* 0x0000000a0e0e7981 */ /* 0x000f22000c1e1b00 */
[----:B------:R-:W-:-:S04]  /*0560*/  UIADD3 UR6, UP1, UPT, UR6, -0x8, URZ ;  /* 0xfffffff806067890 */ /* 0x000fc8000ff3e0ff */
[----:B------:R-:W-:Y:S02]  /*0570*/  UIADD3.X UR7, UPT, UPT, UR7, -0x1, URZ, UP1, !UPT ;  /* 0xffffffff07077890 */ /* 0x000fe40008ffe4ff */
[----:B------:R-:W-:-:S04]  /*0580*/  UISETP.NE.U32.AND UP1, UPT, UR6, URZ, UPT ;  /* 0x000000ff0600728c */ /* 0x000fc8000bf25070 */
[----:B------:R-:W-:Y:S01]  /*0590*/  UISETP.NE.AND.EX UP1, UPT, UR7, URZ, UPT, UP1 ;  /* 0x000000ff0700728c */ /* 0x000fe2000bf25310 */
[----:B------:R-:W-:Y:S02]  /*05a0*/  LEA R4, P0, R6, R4, 0x6 ;  /* 0x0000000406047211 */ /* 0x000fe400078030ff */
[----:B0-----:R-:W-:-:S03]  /*05b0*/  IADD3 R10, P1, PT, R10, 0x40, RZ ;  /* 0x000000400a0a7810 */ /* 0x001fc60007f3e0ff */
[----:B------:R-:W-:Y:S02]  /*05c0*/  IMAD.X R3, R3, 0x1, R28, P0 ;  /* 0x0000000103037824 */ /* 0x000fe400000e061c */
[----:B------:R-:W-:Y:S01]  /*05d0*/  IMAD.X R11, RZ, RZ, R11, P1 ;  /* 0x000000ffff0b7224 */ /* 0x000fe200008e060b */
[----:B--2---:R-:W-:-:S08]  /*05e0*/  DFMA R18, R26, R18, R20 ;  /* 0x000000121a12722b */ /* 0x004fd00000000014 */
[----:B----4-:R-:W-:Y:S01]  /*05f0*/  DFMA R16, R22, R14, R18 ;  /* 0x0000000e1610722b */ /* 0x010fe20000000012 */
[----:B------:R-:W-:Y:S10]  /*0600*/  BRA.U UP1, `(.L_x_10) ;  /* 0xfffffffd013c7547 */ /* 0x000ff4000b83ffff */
.L_x_9:
[----:B------:R-:W-:Y:S05]  /*0610*/  BRA.U !UP0, `(.L_x_8) ;  /* 0x0000000508c47547 */ /* 0x000fea000b800000 */
[----:B------:R-:W-:Y:S02]  /*0620*/  UISETP.GE.U32.AND UP1, UPT, UR13, 0x4, UPT ;  /* 0x000000040d00788c */ /* 0x000fe4000bf26070 */
[----:B------:R-:W-:Y:S02]  /*0630*/  ULOP3.LUT UR12, UR8, 0x3, URZ, 0xc0, !UPT ;  /* 0x00000003080c7892 */ /* 0x000fe4000f8ec0ff */
[----:B------:R-:W-:Y:S02]  /*0640*/  UISETP.GE.U32.AND.EX UP1, UPT, URZ, URZ, UPT, UP1 ;  /* 0x000000ffff00728c */ /* 0x000fe4000bf26110 */
[----:B------:R-:W-:-:S04]  /*0650*/  UISETP.NE.U32.AND UP0, UPT, UR12, URZ, UPT ;  /* 0x000000ff0c00728c */ /* 0x000fc8000bf05070 */
[----:B------:R-:W-:-:S03]  /*0660*/  UISETP.NE.AND.EX UP0, UPT, URZ, URZ, UPT, UP0 ;  /* 0x000000ffff00728c */ /* 0x000fc6000bf05300 */
[----:B------:R-:W-:Y:S08]  /*0670*/  BRA.U !UP1, `(.L_x_11) ;  /* 0x0000000109d47547 */ /* 0x000ff0000b800000 */
[----:B------:R-:W0:Y:S01]  /*0680*/  LDCU.128 UR16, c[0x0][0x380] ;  /* 0x00007000ff1077ac */ /* 0x000e220008000c00 */
[C---:B------:R-:W-:Y:S02]  /*0690*/  IMAD R4, R6.reuse, UR5, RZ ;  /* 0x0000000506047c24 */ /* 0x040fe4000f8e02ff */
[----:B------:R-:W-:Y:S01]  /*06a0*/  IMAD.MOV.U32 R9, RZ, RZ, RZ ;  /* 0x000000ffff097224 */ /* 0x000fe200078e00ff */
[----:B------:R-:W-:Y:S02]  /*06b0*/  UIADD3 UR9, UPT, UPT, UR4, 0x1, URZ ;  /* 0x0000000104097890 */ /* 0x000fe4000fffe0ff */
[----:B------:R-:W-:Y:S01]  /*06c0*/  IMAD R3, R7, UR4, R4 ;  /* 0x0000000407037c24 */ /* 0x000fe2000f8e0204 */
[----:B------:R-:W-:Y:S02]  /*06d0*/  UIADD3 UR7, UPT, UPT, UR4, 0x2, URZ ;  /* 0x0000000204077890 */ /* 0x000fe4000fffe0ff */
[----:B------:R-:W-:Y:S01]  /*06e0*/  IMAD.WIDE.U32 R4, R6, UR4, R8 ;  /* 0x0000000406047c25 */ /* 0x000fe2000f8e0008 */
[----:B------:R-:W-:-:S03]  /*06f0*/  UIADD3 UR6, UPT, UPT, UR4, 0x3, URZ ;  /* 0x0000000304067890 */ /* 0x000fc6000fffe0ff */
[----:B------:R-:W-:Y:S02]  /*0700*/  IMAD.IADD R3, R5, 0x1, R3 ;  /* 0x0000000105037824 */ /* 0x000fe400078e0203 */
[----:B------:R-:W-:-:S04]  /*0710*/  IMAD.WIDE.U32 R20, R6, UR9, R8 ;  /* 0x0000000906147c25 */ /* 0x000fc8000f8e0008 */
[----:B------:R-:W-:Y:S01]  /*0720*/  IMAD.WIDE.U32 R14, R6, UR7, R8 ;  /* 0x00000007060e7c25 */ /* 0x000fe2000f8e0008 */
[----:B0-----:R-:W-:Y:S02]  /*0730*/  LEA R22, P0, R4, UR18, 0x3 ;  /* 0x0000001204167c11 */ /* 0x001fe4000f8018ff */
[----:B------:R-:W-:Y:S01]  /*0740*/  LEA R10, P1, R20, UR18, 0x3 ;  /* 0x00000012140a7c11 */ /* 0x000fe2000f8218ff */
[C---:B------:R-:W-:Y:S01]  /*0750*/  IMAD R11, R7.reuse, UR9, R21 ;  /* 0x00000009070b7c24 */ /* 0x040fe2000f8e0215 */
[----:B------:R-:W-:Y:S01]  /*0760*/  LEA.HI.X R23, R4, UR19, R3, 0x3, P0 ;  /* 0x0000001304177c11 */ /* 0x000fe200080f1c03 */
[C---:B------:R-:W-:Y:S01]  /*0770*/  IMAD R3, R7.reuse, UR7, R15 ;  /* 0x0000000707037c24 */ /* 0x040fe2000f8e020f */
[----:B------:R-:W-:Y:S01]  /*0780*/  IADD3 R19, P0, PT, R12, UR4, RZ ;  /* 0x000000040c137c10 */ /* 0x000fe2000ff1e0ff */
[----:B------:R-:W-:Y:S01]  /*0790*/  IMAD.WIDE.U32 R4, R6, UR6, R8 ;  /* 0x0000000606047c25 */ /* 0x000fe2000f8e0008 */
[----:B------:R-:W-:Y:S02]  /*07a0*/  LEA R18, P2, R14, UR18, 0x3 ;  /* 0x000000120e127c11 */ /* 0x000fe4000f8418ff */
[----:B------:R-:W-:Y:S01]  /*07b0*/  IADD3.X R26, PT, PT, R2, UR5, RZ, P0, !PT ;  /* 0x00000005021a7c10 */ /* 0x000fe200087fe4ff */
[----:B------:R-:W-:Y:S01]  /*07c0*/  IMAD R5, R7, UR6, R5 ;  /* 0x0000000607057c24 */ /* 0x000fe2000f8e0205 */
[----:B------:R-:W-:Y:S01]  /*07d0*/  LEA R24, P0, R19, UR16, 0x3 ;  /* 0x0000001013187c11 */ /* 0x000fe2000f8018ff */
[----:B------:R-:W2:Y:S01]  /*07e0*/  LDG.E.64 R22, desc[UR10][R22.64] ;  /* 0x0000000a16167981 */ /* 0x000ea2000c1e1b00 */
[----:B------:R-:W-:-:S02]  /*07f0*/  LEA.HI.X R11, R20, UR19, R11, 0x3, P1 ;  /* 0x00000013140b7c11 */ /* 0x000fc400088f1c0b */
[----:B------:R-:W-:Y:S02]  /*0800*/  LEA.HI.X R25, R19, UR17, R26, 0x3, P0 ;  /* 0x0000001113197c11 */ /* 0x000fe400080f1c1a */
[----:B------:R-:W-:Y:S02]  /*0810*/  IADD3 R21, P0, PT, R12, UR9, RZ ;  /* 0x000000090c157c10 */ /* 0x000fe4000ff1e0ff */
[----:B------:R-:W-:Y:S01]  /*0820*/  LEA.HI.X R19, R14, UR19, R3, 0x3, P2 ;  /* 0x000000130e137c11 */ /* 0x000fe200090f1c03 */
[----:B------:R-:W3:Y:S01]  /*0830*/  LDG.E.64 R10, desc[UR10][R10.64] ;  /* 0x0000000a0a0a7981 */ /* 0x000ee2000c1e1b00 */
[----:B------:R-:W-:Y:S01]  /*0840*/  IADD3 R3, P1, PT, R12, UR7, RZ ;  /* 0x000000070c037c10 */ /* 0x000fe2000ff3e0ff */
[----:B------:R-:W-:Y:S01]  /*0850*/  IMAD.X R26, RZ, RZ, R2, P0 ;  /* 0x000000ffff1a7224 */ /* 0x000fe200000e0602 */
[----:B------:R-:W-:Y:S01]  /*0860*/  LEA R20, P0, R21, UR16, 0x3 ;  /* 0x0000001015147c11 */ /* 0x000fe2000f8018ff */
[----:B------:R-:W2:Y:S01]  /*0870*/  LDG.E.64 R24, desc[UR10][R24.64] ;  /* 0x0000000a18187981 */ /* 0x000ea2000c1e1b00 */
[----:B------:R-:W-:-:S02]  /*0880*/  LEA R14, P2, R4, UR18, 0x3 ;  /* 0x00000012040e7c11 */ /* 0x000fc4000f8418ff */
[----:B------:R-:W-:Y:S01]  /*0890*/  LEA.HI.X R21, R21, UR17, R26, 0x3, P0 ;  /* 0x0000001115157c11 */ /* 0x000fe200080f1c1a */
[----:B------:R-:W-:Y:S01]  /*08a0*/  IMAD.X R26, RZ, RZ, R2, P1 ;  /* 0x000000ffff1a7224 */ /* 0x000fe200008e0602 */
[----:B------:R-:W-:Y:S01]  /*08b0*/  LEA.HI.X R15, R4, UR19, R5, 0x3, P2 ;  /* 0x00000013040f7c11 */ /* 0x000fe200090f1c05 */
[----:B------:R-:W4:Y:S01]  /*08c0*/  LDG.E.64 R18, desc[UR10][R18.64] ;  /* 0x0000000a12127981 */ /* 0x000f22000c1e1b00 */
[----:B------:R-:W-:-:S03]  /*08d0*/  LEA R4, P0, R3, UR16, 0x3 ;  /* 0x0000001003047c11 */ /* 0x000fc6000f8018ff */
[----:B------:R-:W3:Y:S01]  /*08e0*/  LDG.E.64 R20, desc[UR10][R20.64] ;  /* 0x0000000a14147981 */ /* 0x000ee2000c1e1b00 */
[----:B------:R-:W-:Y:S02]  /*08f0*/  LEA.HI.X R5, R3, UR17, R26, 0x3, P0 ;  /* 0x0000001103057c11 */ /* 0x000fe400080f1c1a */
[----:B------:R-:W-:Y:S01]  /*0900*/  IADD3 R3, P0, PT, R12, UR6, RZ ;  /* 0x000000060c037c10 */ /* 0x000fe2000ff1e0ff */
[----:B------:R-:W5:Y:S03]  /*0910*/  LDG.E.64 R14, desc[UR10][R14.64] ;  /* 0x0000000a0e0e7981 */ /* 0x000f66000c1e1b00 */
[C---:B------:R-:W-:Y:S01]  /*0920*/  LEA R26, P1, R3.reuse, UR16, 0x3 ;  /* 0x00000010031a7c11 */ /* 0x040fe2000f8218ff */
[----:B------:R-:W-:Y:S01]  /*0930*/  IMAD.X R28, RZ, RZ, R2, P0 ;  /* 0x000000ffff1c7224 */ /* 0x000fe200000e0602 */
[----:B------:R-:W4:Y:S04]  /*0940*/  LDG.E.64 R4, desc[UR10][R4.64] ;  /* 0x0000000a04047981 */ /* 0x000f28000c1e1b00 */
[----:B------:R-:W-:-:S06]  /*0950*/  LEA.HI.X R27, R3, UR17, R28, 0x3, P1 ;  /* 0x00000011031b7c11 */ /* 0x000fcc00088f1c1c */
[----:B------:R-:W5:Y:S01]  /*0960*/  LDG.E.64 R26, desc[UR10][R26.64] ;  /* 0x0000000a1a1a7981 */ /* 0x000f62000c1e1b00 */
[----:B------:R-:W-:Y:S01]  /*0970*/  UIADD3 UR4, UPT, UPT, UR4, 0x4, URZ ;  /* 0x0000000404047890 */ /* 0x000fe2000fffe0ff */
[----:B------:R-:W-:Y:S01]  /*0980*/  UMOV UR5, URZ ;  /* 0x000000ff00057c82 */ /* 0x000fe20008000000 */
[----:B--2---:R-:W-:-:S08]  /*0990*/  DFMA R22, R24, R22, R16 ;  /* 0x000000161816722b */ /* 0x004fd00000000010 */
[----:B---3--:R-:W-:-:S08]  /*09a0*/  DFMA R22, R20, R10, R22 ;  /* 0x0000000a1416722b */ /* 0x008fd00000000016 */
[----:B----4-:R-:W-:-:S08]  /*09b0*/  DFMA R22, R4, R18, R22 ;  /* 0x000000120416722b */ /* 0x010fd00000000016 */
[----:B-----5:R-:W-:-:S11]  /*09c0*/  DFMA R16, R26, R14, R22 ;  /* 0x0000000e1a10722b */ /* 0x020fd60000000016 */
.L_x_11:
[----:B------:R-:W-:Y:S05]  /*09d0*/  BRA.U !UP0, `(.L_x_8) ;  /* 0x0000000108d47547 */ /* 0x000fea000b800000 */
[----:B------:R-:W-:Y:S02]  /*09e0*/  UISETP.NE.U32.AND UP1, UPT, UR12, 0x1, UPT ;  /* 0x000000010c00788c */ /* 0x000fe4000bf25070 */
[----:B------:R-:W-:Y:S02]  /*09f0*/  ULOP3.LUT UR6, UR8, 0x1, URZ, 0xc0, !UPT ;  /* 0x0000000108067892 */ /* 0x000fe4000f8ec0ff */
[----:B------:R-:W-:Y:S02]  /*0a00*/  UISETP.NE.AND.EX UP1, UPT, URZ, URZ, UPT, UP1 ;  /* 0x000000ffff00728c */ /* 0x000fe4000bf25310 */
[----:B------:R-:W-:-:S04]  /*0a10*/  UISETP.NE.U32.AND UP0, UPT, UR6, 0x1, UPT ;  /* 0x000000010600788c */ /* 0x000fc8000bf05070 */
[----:B------:R-:W-:-:S03]  /*0a20*/  UISETP.NE.U32.AND.EX UP0, UPT, URZ, URZ, UPT, UP0 ;  /* 0x000000ffff00728c */ /* 0x000fc6000bf05100 */
[----:B------:R-:W-:Y:S08]  /*0a30*/  BRA.U !UP1, `(.L_x_12) ;  /* 0x0000000109787547 */ /* 0x000ff0000b800000 */
[----:B------:R-:W0:Y:S01]  /*0a40*/  LDCU.128 UR12, c[0x0][0x380] ;  /* 0x00007000ff0c77ac */ /* 0x000e220008000c00 */
[----:B------:R-:W-:Y:S01]  /*0a50*/  IMAD R10, R6, UR5, RZ ;  /* 0x00000005060a7c24 */ /* 0x000fe2000f8e02ff */
[----:B------:R-:W-:Y:S01]  /*0a60*/  IADD3 R3, P1, PT, R12, UR4, RZ ;  /* 0x000000040c037c10 */ /* 0x000fe2000ff3e0ff */
[----:B------:R-:W-:Y:S01]  /*0a70*/  IMAD.MOV.U32 R4, RZ, RZ, R8 ;  /* 0x000000ffff047224 */ /* 0x000fe200078e0008 */
[----:B------:R-:W-:Y:S01]  /*0a80*/  UIADD3 UR6, UPT, UPT, UR4, 0x1, URZ ;  /* 0x0000000104067890 */ /* 0x000fe2000fffe0ff */
[----:B------:R-:W-:Y:S01]  /*0a90*/  IMAD.MOV.U32 R5, RZ, RZ, RZ ;  /* 0x000000ffff057224 */ /* 0x000fe200078e00ff */
[----:B------:R-:W-:Y:S01]  /*0aa0*/  IADD3.X R22, PT, PT, R2, UR5, RZ, P1, !PT ;  /* 0x0000000502167c10 */ /* 0x000fe20008ffe4ff */
[----:B------:R-:W-:Y:S02]  /*0ab0*/  IMAD R11, R7, UR4, R10 ;  /* 0x00000004070b7c24 */ /* 0x000fe4000f8e020a */
[----:B------:R-:W-:Y:S01]  /*0ac0*/  IMAD.WIDE.U32 R18, R6, UR4, R4 ;  /* 0x0000000406127c25 */ /* 0x000fe2000f8e0004 */
[----:B------:R-:W-:-:S03]  /*0ad0*/  IADD3 R23, P0, PT, R12, UR6, RZ ;  /* 0x000000060c177c10 */ /* 0x000fc6000ff1e0ff */
[----:B------:R-:W-:Y:S02]  /*0ae0*/  IMAD.IADD R11, R19, 0x1, R11 ;  /* 0x00000001130b7824 */ /* 0x000fe400078e020b */
[----:B------:R-:W-:Y:S01]  /*0af0*/  IMAD.WIDE.U32 R4, R6, UR6, R4 ;  /* 0x0000000606047c25 */ /* 0x000fe2000f8e0004 */
[----:B0-----:R-:W-:-:S03]  /*0b00*/  LEA R20, P1, R3, UR12, 0x3 ;  /* 0x0000000c03147c11 */ /* 0x001fc6000f8218ff */
[----:B------:R-:W-:Y:S01]  /*0b10*/  IMAD.X R24, RZ, RZ, R2, P0 ;  /* 0x000000ffff187224 */ /* 0x000fe200000e0602 */
[C---:B------:R-:W-:Y:S02]  /*0b20*/  LEA R14, P2, R18.reuse, UR14, 0x3 ;  /* 0x0000000e120e7c11 */ /* 0x040fe4000f8418ff */
[----:B------:R-:W-:Y:S01]  /*0b30*/  LEA.HI.X R21, R3, UR13, R22, 0x3, P1 ;  /* 0x0000000d03157c11 */ /* 0x000fe200088f1c16 */
[----:B------:R-:W-:Y:S01]  /*0b40*/  IMAD R3, R7, UR6, R5 ;  /* 0x0000000607037c24 */ /* 0x000fe2000f8e0205 */
[----:B------:R-:W-:Y:S02]  /*0b50*/  LEA.HI.X R15, R18, UR15, R11, 0x3, P2 ;  /* 0x0000000f120f7c11 */ /* 0x000fe400090f1c0b */
[C---:B------:R-:W-:Y:S02]  /*0b60*/  LEA R10, P3, R23.reuse, UR12, 0x3 ;  /* 0x0000000c170a7c11 */ /* 0x040fe4000f8618ff */
[----:B------:R-:W-:Y:S01]  /*0b70*/  LEA R18, P0, R4, UR14, 0x3 ;  /* 0x0000000e04127c11 */ /* 0x000fe2000f8018ff */
[----:B------:R-:W2:Y:S01]  /*0b80*/  LDG.E.64 R20, desc[UR10][R20.64] ;  /* 0x0000000a14147981 */ /* 0x000ea2000c1e1b00 */
[----:B------:R-:W-:-:S03]  /*0b90*/  LEA.HI.X R11, R23, UR13, R24, 0x3, P3 ;  /* 0x0000000d170b7c11 */ /* 0x000fc600098f1c18 */
[----:B------:R-:W2:Y:S01]  /*0ba0*/  LDG.E.64 R14, desc[UR10][R14.64] ;  /* 0x0000000a0e0e7981 */ /* 0x000ea2000c1e1b00 */
[----:B------:R-:W-:-:S03]  /*0bb0*/  LEA.HI.X R19, R4, UR15, R3, 0x3, P0 ;  /* 0x0000000f04137c11 */ /* 0x000fc600080f1c03 */
[----:B------:R-:W3:Y:S04]  /*0bc0*/  LDG.E.64 R10, desc[UR10][R10.64] ;  /* 0x0000000a0a0a7981 */ /* 0x000ee8000c1e1b00 */
[----:B------:R-:W3:Y:S01]  /*0bd0*/  LDG.E.64 R18, desc[UR10][R18.64] ;  /* 0x0000000a12127981 */ /* 0x000ee2000c1e1b00 */
[----:B------:R-:W-:Y:S01]  /*0be0*/  UIADD3 UR4, UPT, UPT, UR4, 0x2, URZ ;  /* 0x0000000204047890 */ /* 0x000fe2000fffe0ff */
[----:B------:R-:W-:Y:S01]  /*0bf0*/  UMOV UR5, URZ ;  /* 0x000000ff00057c82 */ /* 0x000fe20008000000 */
[----:B--2---:R-:W-:-:S08]  /*0c00*/  DFMA R16, R20, R14, R16 ;  /* 0x0000000e1410722b */ /* 0x004fd00000000010 */
[----:B---3--:R-:W-:-:S11]  /*0c10*/  DFMA R16, R10, R18, R16 ;  /* 0x000000120a10722b */ /* 0x008fd60000000010 */
.L_x_12:
[----:B------:R-:W-:Y:S05]  /*0c20*/  BRA.U UP0, `(.L_x_8) ;  /* 0x0000000100407547 */ /* 0x000fea000b800000 */
[----:B------:R-:W0:Y:S01]  /*0c30*/  LDCU.128 UR12, c[0x0][0x380] ;  /* 0x00007000ff0c77ac */ /* 0x000e220008000c00 */
[----:B------:R-:W-:Y:S01]  /*0c40*/  IMAD R10, R6, UR5, RZ ;  /* 0x00000005060a7c24 */ /* 0x000fe2000f8e02ff */
[----:B------:R-:W-:Y:S01]  /*0c50*/  IADD3 R13, P0, PT, R12, UR4, RZ ;  /* 0x000000040c0d7c10 */ /* 0x000fe2000ff1e0ff */
[----:B------:R-:W-:Y:S02]  /*0c60*/  IMAD.MOV.U32 R4, RZ, RZ, R8 ;  /* 0x000000ffff047224 */ /* 0x000fe400078e0008 */
[----:B------:R-:W-:Y:S01]  /*0c70*/  IMAD.MOV.U32 R5, RZ, RZ, RZ ;  /* 0x000000ffff057224 */ /* 0x000fe200078e00ff */
[----:B------:R-:W-:Y:S01]  /*0c80*/  IADD3.X R2, PT, PT, R2, UR5, RZ, P0, !PT ;  /* 0x0000000502027c10 */ /* 0x000fe200087fe4ff */
[----:B------:R-:W-:Y:S02]  /*0c90*/  IMAD R3, R7, UR4, R10 ;  /* 0x0000000407037c24 */ /* 0x000fe4000f8e020a */
[----:B------:R-:W-:-:S04]  /*0ca0*/  IMAD.WIDE.U32 R4, R6, UR4, R4 ;  /* 0x0000000406047c25 */ /* 0x000fc8000f8e0004 */
[----:B------:R-:W-:Y:S01]  /*0cb0*/  IMAD.IADD R3, R5, 0x1, R3 ;  /* 0x0000000105037824 */ /* 0x000fe200078e0203 */
[C---:B0-----:R-:W-:Y:S02]  /*0cc0*/  LEA R10, P1, R13.reuse, UR12, 0x3 ;  /* 0x0000000c0d0a7c11 */ /* 0x041fe4000f8218ff */
[C---:B------:R-:W-:Y:S02]  /*0cd0*/  LEA R12, P0, R4.reuse, UR14, 0x3 ;  /* 0x0000000e040c7c11 */ /* 0x040fe4000f8018ff */
[----:B------:R-:W-:Y:S02]  /*0ce0*/  LEA.HI.X R11, R13, UR13, R2, 0x3, P1 ;  /* 0x0000000d0d0b7c11 */ /* 0x000fe400088f1c02 */
[----:B------:R-:W-:-:S03]  /*0cf0*/  LEA.HI.X R13, R4, UR15, R3, 0x3, P0 ;  /* 0x0000000f040d7c11 */ /* 0x000fc600080f1c03 */
[----:B------:R-:W2:Y:S04]  /*0d00*/  LDG.E.64 R2, desc[UR10][R10.64] ;  /* 0x0000000a0a027981 */ /* 0x000ea8000c1e1b00 */
[----:B------:R-:W2:Y:S02]  /*0d10*/  LDG.E.64 R4, desc[UR10][R12.64] ;  /* 0x0000000a0c047981 */ /* 0x000ea4000c1e1b00 */
[----:B--2---:R-:W-:-:S11]  /*0d20*/  DFMA R16, R2, R4, R16 ;  /* 0x000000040210722b */ /* 0x004fd60000000010 */
.L_x_8:
[-C--:B------:R-:W-:Y:S01]  /*0d30*/  IMAD R4, R7, R6.reuse, RZ ;  /* 0x0000000607047224 */ /* 0x080fe200078e02ff */
[----:B------:R-:W-:Y:S01]  /*0d40*/  BSSY.RECONVERGENT B0, `(.L_x_13) ;  /* 0x000001f000007945 */ /* 0x000fe20003800200 */
[----:B------:R-:W-:-:S04]  /*0d50*/  IMAD.WIDE.U32 R2, R6, R6, RZ ;  /* 0x0000000606027225 */ /* 0x000fc800078e00ff */
[----:B------:R-:W-:Y:S02]  /*0d60*/  IMAD R13, R6, R7, R4 ;  /* 0x00000007060d7224 */ /* 0x000fe400078e0204 */
[----:B------:R-:W-:Y:S02]  /*0d70*/  IMAD.MOV.U32 R12, RZ, RZ, R2 ;  /* 0x000000ffff0c7224 */ /* 0x000fe400078e0002 */
[----:B------:R-:W-:Y:S02]  /*0d80*/  IMAD.IADD R13, R3, 0x1, R13 ;  /* 0x00000001030d7824 */ /* 0x000fe400078e020d */
[----:B------:R-:W-:Y:S02]  /*0d90*/  IMAD.MOV.U32 R2, RZ, RZ, 0x1 ;  /* 0x00000001ff027424 */ /* 0x000fe400078e00ff */
[----:B------:R-:W-:Y:S02]  /*0da0*/  IMAD.MOV.U32 R4, RZ, RZ, R8 ;  /* 0x000000ffff047224 */ /* 0x000fe400078e0008 */
[----:B------:R-:W0:Y:S01]  /*0db0*/  I2F.F64.U64 R12, R12 ;  /* 0x0000000c000c7312 */ /* 0x000e220000301800 */
[----:B------:R-:W-:-:S02]  /*0dc0*/  IMAD.MOV.U32 R5, RZ, RZ, RZ ;  /* 0x000000ffff057224 */ /* 0x000fc400078e00ff */
[----:B------:R-:W-:-:S04]  /*0dd0*/  IMAD.WIDE.U32 R4, R0, R6, R4 ;  /* 0x0000000600047225 */ /* 0x000fc800078e0004 */
[----:B------:R-:W-:Y:S02]  /*0de0*/  IMAD R7, R0, R7, R5 ;  /* 0x0000000700077224 */ /* 0x000fe400078e0205 */
[----:B------:R-:W-:Y:S01]  /*0df0*/  IMAD.MOV.U32 R6, RZ, RZ, R4 ;  /* 0x000000ffff067224 */ /* 0x000fe200078e0004 */
[----:B0-----:R-:W0:Y:S02]  /*0e00*/  MUFU.RCP64H R3, R13 ;  /* 0x0000000d00037308 */ /* 0x001e240000001800 */
[----:B0-----:R-:W-:-:S08]  /*0e10*/  DFMA R10, -R12, R2, 1 ;  /* 0x3ff000000c0a742b */ /* 0x001fd00000000102 */
[----:B------:R-:W-:Y:S02]  /*0e20*/  DFMA R8, R10, R10, R10 ;  /* 0x0000000a0a08722b */ /* 0x000fe4000000000a */
[----:B------:R-:W0:Y:S06]  /*0e30*/  I2F.F64.U64 R10, R6 ;  /* 0x00000006000a7312 */ /* 0x000e2c0000301800 */
[----:B------:R-:W-:-:S08]  /*0e40*/  DFMA R8, R2, R8, R2 ;  /* 0x000000080208722b */ /* 0x000fd00000000002 */
[----:B------:R-:W-:Y:S02]  /*0e50*/  DFMA R2, -R12, R8, 1 ;  /* 0x3ff000000c02742b */ /* 0x000fe40000000108 */
[----:B0-----:R-:W-:-:S06]  /*0e60*/  DADD R10, R10, R16 ;  /* 0x000000000a0a7229 */ /* 0x001fcc0000000010 */
[----:B------:R-:W-:-:S04]  /*0e70*/  DFMA R2, R8, R2, R8 ;  /* 0x000000020802722b */ /* 0x000fc80000000008 */
[----:B------:R-:W-:-:S04]  /*0e80*/  FSETP.GEU.AND P1, PT, |R11|, 6.5827683646048100446e-37, PT ;  /* 0x036000000b00780b */ /* 0x000fc80003f2e200 */
[----:B------:R-:W-:-:S08]  /*0e90*/  DMUL R8, R10, R2 ;  /* 0x000000020a087228 */ /* 0x000fd00000000000 */
[----:B------:R-:W-:-:S08]  /*0ea0*/  DFMA R14, -R12, R8, R10 ;  /* 0x000000080c0e722b */ /* 0x000fd0000000010a */
[----:B------:R-:W-:-:S10]  /*0eb0*/  DFMA R2, R2, R14, R8 ;  /* 0x0000000e0202722b */ /* 0x000fd40000000008 */
[----:B------:R-:W-:-:S05]  /*0ec0*/  FFMA R0, RZ, R13, R3 ;  /* 0x0000000dff007223 */ /* 0x000fca0000000003 */
[----:B------:R-:W-:-:S13]  /*0ed0*/  FSETP.GT.AND P0, PT, |R0|, 1.469367938527859385e-39, PT ;  /* 0x001000000000780b */ /* 0x000fda0003f04200 */
[----:B------:R-:W-:Y:S05]  /*0ee0*/  @P0 BRA P1, `(.L_x_14) ;  /* 0x0000000000100947 */ /* 0x000fea0000800000 */
[----:B------:R-:W-:-:S07]  /*0ef0*/  MOV R0, 0xf10 ;  /* 0x00000f1000007802 */ /* 0x000fce0000000f00 */
[----:B------:R-:W-:Y:S05]  /*0f00*/  CALL.REL.NOINC `($__internal_1_$__cuda_sm20_div_rn_f64_full) ;  /* 0x0000000000307944 */ /* 0x000fea0003c00000 */
[----:B------:R-:W-:Y:S02]  /*0f10*/  IMAD.MOV.U32 R2, RZ, RZ, R18 ;  /* 0x000000ffff027224 */ /* 0x000fe400078e0012 */
[----:B------:R-:W-:-:S07]  /*0f20*/  IMAD.MOV.U32 R3, RZ, RZ, R19 ;  /* 0x000000ffff037224 */ /* 0x000fce00078e0013 */
.L_x_14:
[----:B------:R-:W-:Y:S05]  /*0f30*/  BSYNC.RECONVERGENT B0 ;  /* 0x0000000000007941 */ /* 0x000fea0003800200 */
.L_x_13:
[----:B------:R-:W0:Y:S02]  /*0f40*/  LDCU.64 UR4, c[0x0][0x398] ;  /* 0x00007300ff0477ac */ /* 0x000e240008000a00 */
[----:B0-----:R-:W0:Y:S01]  /*0f50*/  I2F.F64.U64 R8, UR4 ;  /* 0x0000000400087d12 */ /* 0x001e220008301800 */
[----:B------:R-:W1:Y:S01]  /*0f60*/  LDCU.64 UR4, c[0x0][0x390] ;  /* 0x00007200ff0477ac */ /* 0x000e620008000a00 */
[----:B0-----:R-:W-:Y:S01]  /*0f70*/  DMUL R8, R8, R2 ;  /* 0x0000000208087228 */ /* 0x001fe20000000000 */
[----:B-1----:R-:W-:-:S07]  /*0f80*/  LEA R2, P0, R4, UR4, 0x3 ;  /* 0x0000000404027c11 */ /* 0x002fce000f8018ff */
[----:B------:R-:W-:Y:S01]  /*0f90*/  DFMA R8, R8, 1.5, R16 ;  /* 0x3ff800000808782b */ /* 0x000fe20000000010 */
[----:B------:R-:W-:-:S06]  /*0fa0*/  LEA.HI.X R3, R4, UR5, R7, 0x3, P0 ;  /* 0x0000000504037c11 */ /* 0x000fcc00080f1c07 */
[----:B------:R-:W-:Y:S01]  /*0fb0*/  STG.E.64 desc[UR10][R2.64], R8 ;  /* 0x0000000802007986 */ /* 0x000fe2000c101b0a */
[----:B------:R-:W-:Y:S05]  /*0fc0*/  EXIT ;  /* 0x000000000000794d */ /* 0x000fea0003800000 */
        .weak           $__internal_1_$__cuda_sm20_div_rn_f64_full
        .type           $__internal_1_$__cuda_sm20_div_rn_f64_full,@function
        .size           $__internal_1_$__cuda_sm20_div_rn_f64_full,(.L_x_22 - $__internal_1_$__cuda_sm20_div_rn_f64_full)
$__internal_1_$__cuda_sm20_div_rn_f64_full:
[C---:B------:R-:W-:Y:S01]  /*0fd0*/  FSETP.GEU.AND P0, PT, |R13|.reuse, 1.469367938527859385e-39, PT ;  /* 0x001000000d00780b */ /* 0x040fe20003f0e200 */
[--C-:B------:R-:W-:Y:S01]  /*0fe0*/  IMAD.MOV.U32 R8, RZ, RZ, R12.reuse ;  /* 0x000000ffff087224 */ /* 0x100fe200078e000c */
[----:B------:R-:W-:Y:S01]  /*0ff0*/  LOP3.LUT R2, R13, 0x800fffff, RZ, 0xc0, !PT ;  /* 0x800fffff0d027812 */ /* 0x000fe200078ec0ff */
[----:B------:R-:W-:Y:S01]  /*1000*/  IMAD.MOV.U32 R9, RZ, RZ, R13 ;  /* 0x000000ffff097224 */ /* 0x000fe200078e000d */
[C---:B------:R-:W-:Y:S01]  /*1010*/  FSETP.GEU.AND P2, PT, |R11|.reuse, 1.469367938527859385e-39, PT ;  /* 0x001000000b00780b */ /* 0x040fe20003f4e200 */
[----:B------:R-:W-:Y:S01]  /*1020*/  IMAD.MOV.U32 R14, RZ, RZ, 0x1 ;  /* 0x00000001ff0e7424 */ /* 0x000fe200078e00ff */
[----:B------:R-:W-:Y:S01]  /*1030*/  LOP3.LUT R3, R2, 0x3ff00000, RZ, 0xfc, !PT ;  /* 0x3ff0000002037812 */ /* 0x000fe200078efcff */
[----:B------:R-:W-:Y:S01]  /*1040*/  IMAD.MOV.U32 R2, RZ, RZ, R12 ;  /* 0x000000ffff027224 */ /* 0x000fe200078e000c */
[----:B------:R-:W-:Y:S01]  /*1050*/  LOP3.LUT R20, R11, 0x7ff00000, RZ, 0xc0, !PT ;  /* 0x7ff000000b147812 */ /* 0x000fe200078ec0ff */
[----:B------:R-:W-:Y:S01]  /*1060*/  IMAD.MOV.U32 R12, RZ, RZ, R10 ;  /* 0x000000ffff0c7224 */ /* 0x000fe200078e000a */
[----:B------:R-:W-:Y:S01]  /*1070*/  LOP3.LUT R23, R13, 0x7ff00000, RZ, 0xc0, !PT ;  /* 0x7ff000000d177812 */ /* 0x000fe200078ec0ff */
[----:B------:R-:W-:Y:S02]  /*1080*/  BSSY.RECONVERGENT B1, `(.L_x_15) ;  /* 0x000004e000017945 */ /* 0x000fe40003800200 */
[----:B------:R-:W-:Y:S01]  /*1090*/  @!P0 DMUL R2, R8, 8.98846567431157953865e+307 ;  /* 0x7fe0000008028828 */ /* 0x000fe20000000000 */
[----:B------:R-:W-:Y:S01]  /*10a0*/  ISETP.GE.U32.AND P1, PT, R20, R23, PT ;  /* 0x000000171400720c */ /* 0x000fe20003f26070 */
[----:B------:R-:W-:-:S02]  /*10b0*/  IMAD.MOV.U32 R22, RZ, RZ, R20 ;  /* 0x000000ffff167224 */ /* 0x000fc400078e0014 */
[----:B------:R-:W-:Y:S02]  /*10c0*/  @!P2 LOP3.LUT R21, R9, 0x7ff00000, RZ, 0xc0, !PT ;  /* 0x7ff000000915a812 */ /* 0x000fe400078ec0ff */
[----:B------:R-:W0:Y:S02]  /*10d0*/  MUFU.RCP64H R15, R3 ;  /* 0x00000003000f7308 */ /* 0x000e240000001800 */
[----:B------:R-:W-:Y:S01]  /*10e0*/  @!P2 ISETP.GE.U32.AND P3, PT, R20, R21, PT ;  /* 0x000000151400a20c */ /* 0x000fe20003f66070 */
[----:B------:R-:W-:Y:S01]  /*10f0*/  IMAD.MOV.U32 R21, RZ, RZ, 0x1ca00000 ;  /* 0x1ca00000ff157424 */ /* 0x000fe200078e00ff */
[----:B------:R-:W-:-:S04]  /*1100*/  @!P0 LOP3.LUT R23, R3, 0x7ff00000, RZ, 0xc0, !PT ;  /* 0x7ff0000003178812 */ /* 0x000fc800078ec0ff */
[----:B------:R-:W-:-:S04]  /*1110*/  SEL R13, R21, 0x63400000, !P1 ;  /* 0x63400000150d7807 */ /* 0x000fc80004800000 */
[----:B------:R-:W-:Y:S01]  /*1120*/  LOP3.LUT R13, R13, 0x800fffff, R11, 0xf8, !PT ;  /* 0x800fffff0d0d7812 */ /* 0x000fe200078ef80b */
[----:B0-----:R-:W-:-:S08]  /*1130*/  DFMA R18, R14, -R2, 1 ;  /* 0x3ff000000e12742b */ /* 0x001fd00000000802 */
[----:B------:R-:W-:-:S08]  /*1140*/  DFMA R18, R18, R18, R18 ;  /* 0x000000121212722b */ /* 0x000fd00000000012 */
[----:B------:R-:W-:Y:S01]  /*1150*/  DFMA R14, R14, R18, R14 ;  /* 0x000000120e0e722b */ /* 0x000fe2000000000e */
[----:B------:R-:W-:-:S04]  /*1160*/  @!P2 SEL R19, R21, 0x63400000, !P3 ;  /* 0x634000001513a807 */ /* 0x000fc80005800000 */
[----:B------:R-:W-:-:S03]  /*1170*/  @!P2 LOP3.LUT R24, R19, 0x80000000, R11, 0xf8, !PT ;  /* 0x800000001318a812 */ /* 0x000fc600078ef80b */
[----:B------:R-:W-:Y:S01]  /*1180*/  DFMA R18, R14, -R2, 1 ;  /* 0x3ff000000e12742b */ /* 0x000fe20000000802 */
[----:B------:R-:W-:Y:S01]  /*1190*/  @!P2 LOP3.LUT R25, R24, 0x100000, RZ, 0xfc, !PT ;  /* 0x001000001819a812 */ /* 0x000fe200078efcff */
[----:B------:R-:W-:-:S06]  /*11a0*/  @!P2 IMAD.MOV.U32 R24, RZ, RZ, RZ ;  /* 0x000000ffff18a224 */ /* 0x000fcc00078e00ff */
[----:B------:R-:W-:Y:S02]  /*11b0*/  DFMA R14, R14, R18, R14 ;  /* 0x000000120e0e722b */ /* 0x000fe4000000000e */
[----:B------:R-:W-:-:S08]  /*11c0*/  @!P2 DFMA R12, R12, 2, -R24 ;  /* 0x400000000c0ca82b */ /* 0x000fd00000000818 */
[----:B------:R-:W-:Y:S02]  /*11d0*/  DMUL R18, R14, R12 ;  /* 0x0000000c0e127228 */ /* 0x000fe40000000000 */
[----:B------:R-:W-:-:S05]  /*11e0*/  @!P2 LOP3.LUT R22, R13, 0x7ff00000, RZ, 0xc0, !PT ;  /* 0x7ff000000d16a812 */ /* 0x000fca00078ec0ff */
[----:B------:R-:W-:Y:S01]  /*11f0*/  VIADD R26, R22, 0xffffffff ;  /* 0xffffffff161a7836 */ /* 0x000fe20000000000 */
[----:B------:R-:W-:-:S04]  /*1200*/  DFMA R24, R18, -R2, R12 ;  /* 0x800000021218722b */ /* 0x000fc8000000000c */
[----:B------:R-:W-:Y:S01]  /*1210*/  ISETP.GT.U32.AND P0, PT, R26, 0x7feffffe, PT ;  /* 0x7feffffe1a00780c */ /* 0x000fe20003f04070 */
[----:B------:R-:W-:-:S03]  /*1220*/  VIADD R26, R23, 0xffffffff ;  /* 0xffffffff171a7836 */ /* 0x000fc60000000000 */
[----:B------:R-:W-:Y:S02]  /*1230*/  DFMA R14, R14, R24, R18 ;  /* 0x000000180e0e722b */ /* 0x000fe40000000012 */
[----:B------:R-:W-:-:S13]  /*1240*/  ISETP.GT.U32.OR P0, PT, R26, 0x7feffffe, P0 ;  /* 0x7feffffe1a00780c */ /* 0x000fda0000704470 */
[----:B------:R-:W-:Y:S05]  /*1250*/  @P0 BRA `(.L_x_16) ;  /* 0x00000000006c0947 */ /* 0x000fea0003800000 */
[----:B------:R-:W-:-:S04]  /*1260*/  LOP3.LUT R11, R9, 0x7ff00000, RZ, 0xc0, !PT ;  /* 0x7ff00000090b7812 */ /* 0x000fc800078ec0ff */
[CC--:B------:R-:W-:Y:S02]  /*1270*/  VIADDMNMX R10, R20.reuse, -R11.reuse, 0xb9600000, !PT ;  /* 0xb9600000140a7446 */ /* 0x0c0fe4000780090b */
[----:B------:R-:W-:Y:S01]  /*1280*/  ISETP.GE.U32.AND P0, PT, R20, R11, PT ;  /* 0x0000000b1400720c */ /* 0x000fe20003f06070 */
[----:B------:R-:W-:Y:S01]  /*1290*/  IMAD.MOV.U32 R20, RZ, RZ, RZ ;  /* 0x000000ffff147224 */ /* 0x000fe200078e00ff */
[----:B------:R-:W-:Y:S02]  /*12a0*/  VIMNMX R10, PT, PT, R10, 0x46a00000, PT ;  /* 0x46a000000a0a7848 */ /* 0x000fe40003fe0100 */
[----:B------:R-:W-:-:S05]  /*12b0*/  SEL R21, R21, 0x63400000, !P0 ;  /* 0x6340000015157807 */ /* 0x000fca0004000000 */
[----:B------:R-:W-:-:S04]  /*12c0*/  IMAD.IADD R10, R10, 0x1, -R21 ;  /* 0x000000010a0a7824 */ /* 0x000fc800078e0a15 */
        /* <DEDUP_REMOVED lines=10> */
[----:B------:R-:W-:Y:S02]  /*1370*/  IMAD.MOV R3, RZ, RZ, -R10 ;  /* 0x000000ffff037224 */ /* 0x000fe400078e0a0a */
[----:B------:R-:W-:-:S06]  /*1380*/  IMAD.MOV.U32 R2, RZ, RZ, RZ ;  /* 0x000000ffff027224 */ /* 0x000fcc00078e00ff */
[----:B------:R-:W-:Y:S02]  /*1390*/  DFMA R2, R18, -R2, R14 ;  /* 0x800000021202722b */ /* 0x000fe4000000000e */
[----:B------:R-:W-:-:S04]  /*13a0*/  DMUL.RP R14, R14, R20 ;  /* 0x000000140e0e7228 */ /* 0x000fc80000008000 */
[----:B------:R-:W-:-:S04]  /*13b0*/  IADD3 R2, PT, PT, -R10, -0x43300000, RZ ;  /* 0xbcd000000a027810 */ /* 0x000fc80007ffe1ff */
[----:B------:R-:W-:Y:S02]  /*13c0*/  FSETP.NEU.AND P0, PT, |R3|, R2, PT ;  /* 0x000000020300720b */ /* 0x000fe40003f0d200 */
[----:B------:R-:W-:Y:S02]  /*13d0*/  LOP3.LUT R9, R15, R9, RZ, 0x3c, !PT ;  /* 0x000000090f097212 */ /* 0x000fe400078e3cff */
[----:B------:R-:W-:Y:S02]  /*13e0*/  FSEL R18, R14, R18, !P0 ;  /* 0x000000120e127208 */ /* 0x000fe40004000000 */
[----:B------:R-:W-:Y:S01]  /*13f0*/  FSEL R19, R9, R19, !P0 ;  /* 0x0000001309137208 */ /* 0x000fe20004000000 */
[----:B------:R-:W-:Y:S06]  /*1400*/  BRA `(.L_x_17) ;  /* 0x0000000000547947 */ /* 0x000fec0003800000 */
.L_x_16:
        /* <DEDUP_REMOVED lines=16> */
.L_x_19:
[----:B------:R-:W-:Y:S01]  /*1510*/  LOP3.LUT R19, R9, 0x80000, RZ, 0xfc, !PT ;  /* 0x0008000009137812 */ /* 0x000fe200078efcff */
[----:B------:R-:W-:Y:S01]  /*1520*/  IMAD.MOV.U32 R18, RZ, RZ, R8 ;  /* 0x000000ffff127224 */ /* 0x000fe200078e0008 */
[----:B------:R-:W-:Y:S06]  /*1530*/  BRA `(.L_x_17) ;  /* 0x0000000000087947 */ /* 0x000fec0003800000 */
.L_x_18:
[----:B------:R-:W-:Y:S01]  /*1540*/  LOP3.LUT R19, R11, 0x80000, RZ, 0xfc, !PT ;  /* 0x000800000b137812 */ /* 0x000fe200078efcff */
[----:B------:R-:W-:-:S07]  /*1550*/  IMAD.MOV.U32 R18, RZ, RZ, R10 ;  /* 0x000000ffff127224 */ /* 0x000fce00078e000a */
.L_x_17:
[----:B------:R-:W-:Y:S05]  /*1560*/  BSYNC.RECONVERGENT B1 ;  /* 0x0000000000017941 */ /* 0x000fea0003800200 */
.L_x_15:
[----:B------:R-:W-:Y:S02]  /*1570*/  IMAD.MOV.U32 R2, RZ, RZ, R0 ;  /* 0x000000ffff027224 */ /* 0x000fe400078e0000 */
[----:B------:R-:W-:-:S04]  /*1580*/  IMAD.MOV.U32 R3, RZ, RZ, 0x0 ;  /* 0x00000000ff037424 */ /* 0x000fc800078e00ff */
[----:B------:R-:W-:Y:S05]  /*1590*/  RET.REL.NODEC R2 `(_Z14MatrixMultiplyPdS_S_ll) ;  /* 0xffffffe802987950 */ /* 0x000fea0003c3ffff */
.L_x_20:
        /* <DEDUP_REMOVED lines=14> */
.L_x_22:


//--------------------- .nv.global.init           --------------------------
	.section	.nv.global.init,"aw",@progbits
	.align	4
.nv.global.init:
	.type		mrg32k3aM1SubSeq,@object
	.size		mrg32k3aM1SubSeq,(mrg32k3aM2SubSeq - mrg32k3aM1SubSeq)
mrg32k3aM1SubSeq:
        /*0000*/ 	.byte	0x0b, 0xcc, 0xee, 0x04, 0x73, 0x29, 0x8b, 0x6f, 0xf6, 0x53, 0x03, 0xf6, 0x23, 0xf6, 0xea, 0xda
        /* <DEDUP_REMOVED lines=125> */
	.type		mrg32k3aM2SubSeq,@object
	.size		mrg32k3aM2SubSeq,(mrg32k3aM1 - mrg32k3aM2SubSeq)
mrg32k3aM2SubSeq:
        /* <DEDUP_REMOVED lines=126> */
	.type		mrg32k3aM1,@object
	.size		mrg32k3aM1,(mrg32k3aM1Seq - mrg32k3aM1)
mrg32k3aM1:
        /* <DEDUP_REMOVED lines=144> */
	.type		mrg32k3aM1Seq,@object
	.size		mrg32k3aM1Seq,(mrg32k3aM2 - mrg32k3aM1Seq)
mrg32k3aM1Seq:
        /* <DEDUP_REMOVED lines=144> */
	.type		mrg32k3aM2,@object
	.size		mrg32k3aM2,(mrg32k3aM2Seq - mrg32k3aM2)
mrg32k3aM2:
        /* <DEDUP_REMOVED lines=144> */
	.type		mrg32k3aM2Seq,@object
	.size		mrg32k3aM2Seq,(precalc_xorwow_matrix - mrg32k3aM2Seq)
mrg32k3aM2Seq:
        /* <DEDUP_REMOVED lines=144> */
	.type		precalc_xorwow_matrix,@object
	.size		precalc_xorwow_matrix,(precalc_xorwow_offset_matrix - precalc_xorwow_matrix)
precalc_xorwow_matrix:
        /* <DEDUP_REMOVED lines=6400> */
	.type		precalc_xorwow_offset_matrix,@object
	.size		precalc_xorwow_offset_matrix,(.L_1 - precalc_xorwow_offset_matrix)
precalc_xorwow_offset_matrix:
        /* <DEDUP_REMOVED lines=6400> */
.L_1:


//--------------------- .nv.shared.reserved.0     --------------------------
	.section	.nv.shared.reserved.0,"aw",@nobits
	.weak		__nv_reservedSMEM_offset_0_alias
	.size		__nv_reservedSMEM_offset_0_alias, 0, 64
	.other		__nv_reservedSMEM_offset_0_alias,@"STO_CUDA_RESERVED_SHARED STV_DEFAULT"
__nv_reservedSMEM_offset_0_alias:
	.zero		0
	.zero		64


//--------------------- .nv.constant0._Z20GenerateRandomMatrixPdlly --------------------------
	.section	.nv.constant0._Z20GenerateRandomMatrixPdlly,"a",@progbits
	.sectionflags	@""
	.align	4
.nv.constant0._Z20GenerateRandomMatrixPdlly:
	.zero		928


//--------------------- .nv.constant0._Z14MatrixMultiplyPdS_S_ll --------------------------
	.section	.nv.constant0._Z14MatrixMultiplyPdS_S_ll,"a",@progbits
	.sectionflags	@""
	.align	4
.nv.constant0._Z14MatrixMultiplyPdS_S_ll:
	.zero		936


//--------------------- SYMBOLS --------------------------

	.type		.nv.reservedSmem.offset0,@object
	.size		.nv.reservedSmem.offset0,0x4
